def matmul_kernel(
    a_ptr,
    b_ptr,
    c_ptr,
    M,
    N,
    K,
    stride_am,
    stride_ak,
    stride_bk,
    stride_bn,
    stride_cm,
    stride_cn,
    BLOCK_M: tl.constexpr,
    BLOCK_N: tl.constexpr,
    BLOCK_K: tl.constexpr,
    GROUP_M: tl.constexpr,
):
    pid = tl.program_id(axis=0)
    num_pid_m = tl.cdiv(M, BLOCK_M)
    num_pid_n = tl.cdiv(N, BLOCK_N)
    num_pid_in_group = GROUP_M * num_pid_n
    group_id = pid // num_pid_in_group
    first_pid_m = group_id * GROUP_M
    group_size_m = min(num_pid_m - first_pid_m, GROUP_M)
    pid_m = first_pid_m + ((pid % num_pid_in_group) % group_size_m)
    pid_n = (pid % num_pid_in_group) // group_size_m

    offs_am = (pid_m * BLOCK_M + tl.arange(0, BLOCK_M)) % M
    offs_bn = (pid_n * BLOCK_N + tl.arange(0, BLOCK_N)) % N
    offs_k = tl.arange(0, BLOCK_K)
    a_ptrs = a_ptr + offs_am[:, None] * stride_am + offs_k[None, :] * stride_ak
    b_ptrs = b_ptr + offs_k[:, None] * stride_bk + offs_bn[None, :] * stride_bn

    acc = tl.zeros((BLOCK_M, BLOCK_N), dtype=tl.float32)
    for kk in range(0, tl.cdiv(K, BLOCK_K)):
        a = tl.load(a_ptrs, mask=offs_k[None, :] < K - kk * BLOCK_K, other=0.0)
        b = tl.load(b_ptrs, mask=offs_k[:, None] < K - kk * BLOCK_K, other=0.0)
        acc = tl.dot(a, b, acc)
        a_ptrs += BLOCK_K * stride_ak
        b_ptrs += BLOCK_K * stride_bk

    c = acc.to(c_ptr.dtype.element_ty)
    offs_cm = pid_m * BLOCK_M + tl.arange(0, BLOCK_M)
    offs_cn = pid_n * BLOCK_N + tl.arange(0, BLOCK_N)
    c_ptrs = c_ptr + offs_cm[:, None] * stride_cm + offs_cn[None, :] * stride_cn
    mask = (offs_cm[:, None] < M) & (offs_cn[None, :] < N)
    tl.store(c_ptrs, c, mask=mask)

# config = {"BLOCK_K": 64, "BLOCK_M": 64, "BLOCK_N": 64, "GROUP_M": 8, "arch": "sm_100", "dtype": "fp8e5m2", "num_ctas": 2, "num_stages": 3, "num_warps": 4}
# arch = sm_100


// ===== COMPILED SASS (sm_100a) =====

	.target	sm_100a

	.elftype	@"ET_EXEC"


//--------------------- .note.nv.tkinfo           --------------------------
	.section	.note.nv.tkinfo,"",@"SHT_NOTE"
	.sectionflags	@"SHF_NOTE_NV_TKINFO"
	.tkinfo
        /*0018*/ 	.word	0x00000081
        /*0030*/ 	.string	""
        /*0030*/ 	.string	"ptxas-blackwell"
        /*0030*/ 	.string	"Cuda compilation tools, release 12.9, V12.9.86"
        /*0030*/ 	.string	"Build cuda_12.9.r12.9/compiler.36037853_0"
        /*0030*/ 	.string	"-v  -suppress-debug-info  -lineinfo  -arch sm_100a "



//--------------------- .note.nv.cuver            --------------------------
	.section	.note.nv.cuver,"",@"SHT_NOTE"
	.sectionflags	@"SHF_NOTE_NV_CUVER"
        /*0018*/ 	.short	0x0001
        /*001a*/ 	.short	0x0064
        /*001c*/ 	.short	0x0001
        /*001e*/ 	.short	0x0000
        /*0020*/ 	.short	0x0001
        /*0022*/ 	.short	0x0000


//--------------------- .nv.info                  --------------------------
	.section	.nv.info,"",@"SHT_CUDA_INFO"
	.align	4


	//----- nvinfo : EIATTR_REGCOUNT
	.align		4
        /*0000*/ 	.byte	0x04, 0x2f
        /*0002*/ 	.short	(.L_4 - .L_3)
	.align		4
.L_3:
        /*0004*/ 	.word	index@(matmul_kernel)
        /*0008*/ 	.word	0x000000a7


	//----- nvinfo : EIATTR_FRAME_SIZE
	.align		4
.L_4:
        /*000c*/ 	.byte	0x04, 0x11
        /*000e*/ 	.short	(.L_6 - .L_5)
	.align		4
.L_5:
        /*0010*/ 	.word	index@($__internal_2_$__cuda_sm10x_tcgen05_guardrail_trap_unallocated_columns_being_dealloced)
        /*0014*/ 	.word	0x00000000


	//----- nvinfo : EIATTR_FRAME_SIZE
	.align		4
.L_6:
        /*0018*/ 	.byte	0x04, 0x11
        /*001a*/ 	.short	(.L_8 - .L_7)
	.align		4
.L_7:
        /*001c*/ 	.word	index@($__internal_1_$__cuda_sm10x_tcgen05_guardrail_trap_phase_invalid_during_alloc)
        /*0020*/ 	.word	0x00000000


	//----- nvinfo : EIATTR_FRAME_SIZE
	.align		4
.L_8:
        /*0024*/ 	.byte	0x04, 0x11
        /*0026*/ 	.short	(.L_10 - .L_9)
	.align		4
.L_9:
        /*0028*/ 	.word	index@($__internal_0_$__cuda_sm10x_tcgen05_guardrail_trap_col_being_dealloced_not_returned_by_alloc)
        /*002c*/ 	.word	0x00000000


	//----- nvinfo : EIATTR_FRAME_SIZE
	.align		4
.L_10:
        /*0030*/ 	.byte	0x04, 0x11
        /*0032*/ 	.short	(.L_12 - .L_11)
	.align		4
.L_11:
        /*0034*/ 	.word	index@(matmul_kernel)
        /*0038*/ 	.word	0x00000000


	//----- nvinfo : EIATTR_MIN_STACK_SIZE
	.align		4
.L_12:
        /*003c*/ 	.byte	0x04, 0x12
        /*003e*/ 	.short	(.L_14 - .L_13)
	.align		4
.L_13:
        /*0040*/ 	.word	index@(matmul_kernel)
        /*0044*/ 	.word	0x00000000
.L_14:


//--------------------- .nv.info.matmul_kernel    --------------------------
	.section	.nv.info.matmul_kernel,"",@"SHT_CUDA_INFO"
	.sectionflags	@""
	.align	4


	//----- nvinfo : EIATTR_CUDA_API_VERSION
	.align		4
        /*0000*/ 	.byte	0x04, 0x37
        /*0002*/ 	.short	(.L_16 - .L_15)
.L_15:
        /*0004*/ 	.word	0x00000081


	//----- nvinfo : EIATTR_KPARAM_INFO
	.align		4
.L_16:
        /*0008*/ 	.byte	0x04, 0x17
        /*000a*/ 	.short	(.L_18 - .L_17)
.L_17:
        /*000c*/ 	.word	0x00000000
        /*0010*/ 	.short	0x000d
        /*0012*/ 	.short	0x0048
        /*0014*/ 	.byte	0x00, 0xf4, 0x21, 0x00


	//----- nvinfo : EIATTR_KPARAM_INFO
	.align		4
.L_18:
        /*0018*/ 	.byte	0x04, 0x17
        /*001a*/ 	.short	(.L_20 - .L_19)
.L_19:
        /*001c*/ 	.word	0x00000000
        /*0020*/ 	.short	0x000c
        /*0022*/ 	.short	0x0040
        /*0024*/ 	.byte	0x00, 0xf4, 0x21, 0x00


	//----- nvinfo : EIATTR_KPARAM_INFO
	.align		4
.L_20:
        /*0028*/ 	.byte	0x04, 0x17
        /*002a*/ 	.short	(.L_22 - .L_21)
.L_21:
        /*002c*/ 	.word	0x00000000
        /*0030*/ 	.short	0x000b
        /*0032*/ 	.short	0x0038
        /*0034*/ 	.byte	0x00, 0xf0, 0x11, 0x00


	//----- nvinfo : EIATTR_KPARAM_INFO
	.align		4
.L_22:
        /*0038*/ 	.byte	0x04, 0x17
        /*003a*/ 	.short	(.L_24 - .L_23)
.L_23:
        /*003c*/ 	.word	0x00000000
        /*0040*/ 	.short	0x000a
        /*0042*/ 	.short	0x0034
        /*0044*/ 	.byte	0x00, 0xf0, 0x11, 0x00


	//----- nvinfo : EIATTR_KPARAM_INFO
	.align		4
.L_24:
        /*0048*/ 	.byte	0x04, 0x17
        /*004a*/ 	.short	(.L_26 - .L_25)
.L_25:
        /*004c*/ 	.word	0x00000000
        /*0050*/ 	.short	0x0009
        /*0052*/ 	.short	0x0030
        /*0054*/ 	.byte	0x00, 0xf0, 0x11, 0x00


	//----- nvinfo : EIATTR_KPARAM_INFO
	.align		4
.L_26:
        /*0058*/ 	.byte	0x04, 0x17
        /*005a*/ 	.short	(.L_28 - .L_27)
.L_27:
        /*005c*/ 	.word	0x00000000
        /*0060*/ 	.short	0x0008
        /*0062*/ 	.short	0x002c
        /*0064*/ 	.byte	0x00, 0xf0, 0x11, 0x00


	//----- nvinfo : EIATTR_KPARAM_INFO
	.align		4
.L_28:
        /*0068*/ 	.byte	0x04, 0x17
        /*006a*/ 	.short	(.L_30 - .L_29)
.L_29:
        /*006c*/ 	.word	0x00000000
        /*0070*/ 	.short	0x0007
        /*0072*/ 	.short	0x0028
        /*0074*/ 	.byte	0x00, 0xf0, 0x11, 0x00


	//----- nvinfo : EIATTR_KPARAM_INFO
	.align		4
.L_30:
        /*0078*/ 	.byte	0x04, 0x17
        /*007a*/ 	.short	(.L_32 - .L_31)
.L_31:
        /*007c*/ 	.word	0x00000000
        /*0080*/ 	.short	0x0006
        /*0082*/ 	.short	0x0024
        /*0084*/ 	.byte	0x00, 0xf0, 0x11, 0x00


	//----- nvinfo : EIATTR_KPARAM_INFO
	.align		4
.L_32:
        /*0088*/ 	.byte	0x04, 0x17
        /*008a*/ 	.short	(.L_34 - .L_33)
.L_33:
        /*008c*/ 	.word	0x00000000
        /*0090*/ 	.short	0x0005
        /*0092*/ 	.short	0x0020
        /*0094*/ 	.byte	0x00, 0xf0, 0x11, 0x00


	//----- nvinfo : EIATTR_KPARAM_INFO
	.align		4
.L_34:
        /*0098*/ 	.byte	0x04, 0x17
        /*009a*/ 	.short	(.L_36 - .L_35)
.L_35:
        /*009c*/ 	.word	0x00000000
        /*00a0*/ 	.short	0x0004
        /*00a2*/ 	.short	0x001c
        /*00a4*/ 	.byte	0x00, 0xf0, 0x11, 0x00


	//----- nvinfo : EIATTR_KPARAM_INFO
	.align		4
.L_36:
        /*00a8*/ 	.byte	0x04, 0x17
        /*00aa*/ 	.short	(.L_38 - .L_37)
.L_37:
        /*00ac*/ 	.word	0x00000000
        /*00b0*/ 	.short	0x0003
        /*00b2*/ 	.short	0x0018
        /*00b4*/ 	.byte	0x00, 0xf0, 0x11, 0x00


	//----- nvinfo : EIATTR_KPARAM_INFO
	.align		4
.L_38:
        /*00b8*/ 	.byte	0x04, 0x17
        /*00ba*/ 	.short	(.L_40 - .L_39)
.L_39:
        /*00bc*/ 	.word	0x00000000
        /*00c0*/ 	.short	0x0002
        /*00c2*/ 	.short	0x0010
        /*00c4*/ 	.byte	0x00, 0xf4, 0x21, 0x00


	//----- nvinfo : EIATTR_KPARAM_INFO
	.align		4
.L_40:
        /*00c8*/ 	.byte	0x04, 0x17
        /*00ca*/ 	.short	(.L_42 - .L_41)
.L_41:
        /*00cc*/ 	.word	0x00000000
        /*00d0*/ 	.short	0x0001
        /*00d2*/ 	.short	0x0008
        /*00d4*/ 	.byte	0x00, 0xf4, 0x21, 0x00


	//----- nvinfo : EIATTR_KPARAM_INFO
	.align		4
.L_42:
        /*00d8*/ 	.byte	0x04, 0x17
        /*00da*/ 	.short	(.L_44 - .L_43)
.L_43:
        /*00dc*/ 	.word	0x00000000
        /*00e0*/ 	.short	0x0000
        /*00e2*/ 	.short	0x0000
        /*00e4*/ 	.byte	0x00, 0xf4, 0x21, 0x00


	//----- nvinfo : EIATTR_EXPLICIT_CLUSTER
	.align		4
.L_44:
        /*00e8*/ 	.byte	0x01, 0x3e
	.zero		2


	//----- nvinfo : EIATTR_CTA_PER_CLUSTER
	.align		4
        /*00ec*/ 	.byte	0x04, 0x3d
        /*00ee*/ 	.short	(.L_46 - .L_45)
.L_45:
        /*00f0*/ 	.word	0x00000002
        /*00f4*/ 	.word	0x00000001
        /*00f8*/ 	.word	0x00000001


	//----- nvinfo : EIATTR_AT_ENTRY_FRAGMENTS
	.align		4
.L_46:
        /*00fc*/ 	.byte	0x04, 0x4f
        /*00fe*/ 	.short	(.L_48 - .L_47)


	//   ....[0]....
.L_47:
        /*0100*/ 	.word	0x00000004


	//----- nvinfo : EIATTR_RESERVED_SMEM_USED
	.align		4
.L_48:
        /*0104*/ 	.byte	0x01, 0x41
	.zero		2


	//----- nvinfo : EIATTR_SPARSE_MMA_MASK
	.align		4
        /*0108*/ 	.byte	0x03, 0x50
        /*010a*/ 	.short	0x0000


	//----- nvinfo : EIATTR_TCGEN05_1CTA_USED
	.align		4
        /*010c*/ 	.byte	0x01, 0x51
	.zero		2


	//----- nvinfo : EIATTR_MAXREG_COUNT
	.align		4
        /*0110*/ 	.byte	0x03, 0x1b
        /*0112*/ 	.short	0x00ff


	//----- nvinfo : EIATTR_NUM_BARRIERS
	.align		4
        /*0114*/ 	.byte	0x02, 0x4c
        /*0116*/ 	.byte	0x01
	.zero		1


	//----- nvinfo : EIATTR_INT_WARP_WIDE_INSTR_OFFSETS
	.align		4
        /*0118*/ 	.byte	0x04, 0x31
        /*011a*/ 	.short	(.L_50 - .L_49)


	//   ....[0]....
.L_49:
        /*011c*/ 	.word	0x000016d0


	//   ....[1]....
        /*0120*/ 	.word	0x000016e0


	//   ....[2]....
        /*0124*/ 	.word	0x00002cf0


	//   ....[3]....
        /*0128*/ 	.word	0x00005ac0


	//   ....[4]....
        /*012c*/ 	.word	0x00005b10


	//----- nvinfo : EIATTR_COOP_GROUP_MASK_REGIDS
	.align		4
.L_50:
        /*0130*/ 	.byte	0x04, 0x29
        /*0132*/ 	.short	(.L_52 - .L_51)


	//   ....[0]....
.L_51:
        /*0134*/ 	.word	0xffffffff


	//   ....[1]....
        /*0138*/ 	.word	0xffffffff


	//   ....[2]....
        /*013c*/ 	.word	0xffffffff


	//   ....[3]....
        /*0140*/ 	.word	0xffffffff


	//----- nvinfo : EIATTR_COOP_GROUP_INSTR_OFFSETS
	.align		4
.L_52:
        /*0144*/ 	.byte	0x04, 0x28
        /*0146*/ 	.short	(.L_54 - .L_53)


	//   ....[0]....
.L_53:
        /*0148*/ 	.word	0x00000070


	//   ....[1]....
        /*014c*/ 	.word	0x00000320


	//   ....[2]....
        /*0150*/ 	.word	0x00005960


	//   ....[3]....
        /*0154*/ 	.word	0x00005bc0


	//----- nvinfo : EIATTR_VRC_CTA_INIT_COUNT
	.align		4
.L_54:
        /*0158*/ 	.byte	0x02, 0x4a
        /*015a*/ 	.byte	0x80
	.zero		1


	//----- nvinfo : EIATTR_MBARRIER_INSTR_OFFSETS
	.align		4
        /*015c*/ 	.byte	0x04, 0x39
        /*015e*/ 	.short	(.L_56 - .L_55)


	//   ....[0]....
.L_55:
        /*0160*/ 	.word	0x00001860
        /*0164*/ 	.word	0x000000ff
        /*0168*/ 	.word	0x00000000
        /*016c*/ 	.short	0x0100
        /*016e*/ 	.byte	0x0a
	.zero		1


	//   ....[1]....
        /*0170*/ 	.word	0x00002d40
        /*0174*/ 	.word	0x000000ff
        /*0178*/ 	.word	0x00003008
        /*017c*/ 	.short	0x0100
        /*017e*/ 	.byte	0x0d
	.zero		1


	//   ....[2]....
        /*0180*/ 	.word	0x00003a50
        /*0184*/ 	.word	0x000000ff
        /*0188*/ 	.word	0x00000000
        /*018c*/ 	.short	0x010a
        /*018e*/ 	.byte	0x0a
	.zero		1


	//   ....[3]....
        /*0190*/ 	.word	0x00004e10
        /*0194*/ 	.word	0x000000ff
        /*0198*/ 	.word	0x00000000
        /*019c*/ 	.short	0x010a
        /*019e*/ 	.byte	0x0a
	.zero		1


	//   ....[4]....
        /*01a0*/ 	.word	0x00004f60
        /*01a4*/ 	.word	0x000000ff
        /*01a8*/ 	.word	0x00003000
        /*01ac*/ 	.short	0x0108
        /*01ae*/ 	.byte	0x0d
	.zero		1


	//   ....[5]....
        /*01b0*/ 	.word	0x00004ff0
        /*01b4*/ 	.word	0x000000ff
        /*01b8*/ 	.word	0x00003008
        /*01bc*/ 	.short	0x0108
        /*01be*/ 	.byte	0x0d
	.zero		1


	//   ....[6]....
        /*01c0*/ 	.word	0x00005be0
        /*01c4*/ 	.word	0x000000ff
        /*01c8*/ 	.word	0x00000000
        /*01cc*/ 	.short	0x010a
        /*01ce*/ 	.byte	0x0a
	.zero		1


	//   ....[7]....
        /*01d0*/ 	.word	0x00005c10
        /*01d4*/ 	.word	0x000000ff
        /*01d8*/ 	.word	0x00000000
        /*01dc*/ 	.short	0x010a
        /*01de*/ 	.byte	0x0a
	.zero		1


	//----- nvinfo : EIATTR_NUM_MBARRIERS
	.align		4
.L_56:
        /*01e0*/ 	.byte	0x03, 0x38
        /*01e2*/ 	.short	0x0002


	//----- nvinfo : EIATTR_EXIT_INSTR_OFFSETS
	.align		4
        /*01e4*/ 	.byte	0x04, 0x1c
        /*01e6*/ 	.short	(.L_58 - .L_57)


	//   ....[0]....
.L_57:
        /*01e8*/ 	.word	0x00005bd0


	//----- nvinfo : EIATTR_REQNTID
	.align		4
.L_58:
        /*01ec*/ 	.byte	0x04, 0x10
        /*01ee*/ 	.short	(.L_60 - .L_59)
.L_59:
        /*01f0*/ 	.word	0x00000080
        /*01f4*/ 	.word	0x00000001
        /*01f8*/ 	.word	0x00000001


	//----- nvinfo : EIATTR_CRS_STACK_SIZE
	.align		4
.L_60:
        /*01fc*/ 	.byte	0x04, 0x1e
        /*01fe*/ 	.short	(.L_62 - .L_61)
.L_61:
        /*0200*/ 	.word	0x00000000


	//----- nvinfo : EIATTR_CBANK_PARAM_SIZE
	.align		4
.L_62:
        /*0204*/ 	.byte	0x03, 0x19
        /*0206*/ 	.short	0x0050


	//----- nvinfo : EIATTR_PARAM_CBANK
	.align		4
        /*0208*/ 	.byte	0x04, 0x0a
        /*020a*/ 	.short	(.L_64 - .L_63)
	.align		4
.L_63:
        /*020c*/ 	.word	index@(.nv.constant0.matmul_kernel)
        /*0210*/ 	.short	0x0380
        /*0212*/ 	.short	0x0050


	//----- nvinfo : EIATTR_SW_WAR
	.align		4
.L_64:
        /*0214*/ 	.byte	0x04, 0x36
        /*0216*/ 	.short	(.L_66 - .L_65)
.L_65:
        /*0218*/ 	.word	0x00000008
.L_66:


//--------------------- .nv.compat                --------------------------
	.section	.nv.compat,"",@"SHT_CUDA_COMPAT_INFO"
	.align	4
        /*0000*/ 	.byte	0x02, 0x02, 0x02, 0x00, 0x02, 0x05, 0x05, 0x00, 0x02, 0x03, 0x00, 0x00, 0x02, 0x06, 0x01, 0x00


//--------------------- .nv.callgraph             --------------------------
	.section	.nv.callgraph,"",@"SHT_CUDA_CALLGRAPH"
	.align	4
	.sectionentsize	8
	.align		4
        /*0000*/ 	.word	0x00000000
	.align		4
        /*0004*/ 	.word	0xffffffff
	.align		4
        /*0008*/ 	.word	0x00000000
	.align		4
        /*000c*/ 	.word	0xfffffffe
	.align		4
        /*0010*/ 	.word	0x00000000
	.align		4
        /*0014*/ 	.word	0xfffffffd
	.align		4
        /*0018*/ 	.word	0x00000000
	.align		4
        /*001c*/ 	.word	0xfffffffc


//--------------------- .text.matmul_kernel       --------------------------
	.section	.text.matmul_kernel,"ax",@progbits
	.align	128
        .global         matmul_kernel
        .type           matmul_kernel,@function
        .size           matmul_kernel,(.L_x_20 - matmul_kernel)
        .other          matmul_kernel,@"STO_CUDA_ENTRY STV_DEFAULT"
matmul_kernel:
.text.matmul_kernel:
[----:B------:R-:W0:Y:S01]  /*0000*/  LDC R1, c[0x0][0x37c] ;  /* 0x0000df00ff017b82 */ /* 0x000e220000000800 */
[----:B------:R-:W1:Y:S01]  /*0010*/  S2R R0, SR_TID.X ;  /* 0x0000000000007919 */ /* 0x000e620000002100 */
[----:B------:R-:W2:Y:S01]  /*0020*/  LDCU.64 UR26, c[0x0][0x358] ;  /* 0x00006b00ff1a77ac */ /* 0x000ea20008000a00 */
[----:B-1----:R-:W-:-:S13]  /*0030*/  ISETP.GE.U32.AND P0, PT, R0, 0x20, PT ;  /* 0x000000200000780c */ /* 0x002fda0003f06070 */
[----:B------:R-:W-:Y:S02]  /*0040*/  VOTEU.ANY UP0, P0 ;  /* 0x0000000000ff7886 */ /* 0x000fe40000000100 */
[----:B0-2---:R-:W-:Y:S05]  /*0050*/  BRA.U UP0, `(.L_x_0) ;  /* 0x0000000100b47547 */ /* 0x005fea000b800000 */
[----:B------:R-:W0:Y:S01]  /*0060*/  S2UR UR6, SR_CgaCtaId ;  /* 0x00000000000679c3 */ /* 0x000e220000008800 */
[----:B------:R-:W-:Y:S01]  /*0070*/  NOP ;  /* 0x0000000000007918 */ /* 0x000fe20000000000 */
[----:B------:R-:W-:Y:S02]  /*0080*/  UMOV UR4, 0x40 ;  /* 0x0000004000047882 */ /* 0x000fe40000000000 */
[----:B0-----:R-:W-:-:S09]  /*0090*/  ULEA UR4, UR6, UR4, 0x18 ;  /* 0x0000000406047291 */ /* 0x001fd2000f8ec0ff */
[----:B------:R-:W0:Y:S01]  /*00a0*/  LDS.U8 R2, [UR4] ;  /* 0x00000004ff027984 */ /* 0x000e220008000000 */
[----:B------:R-:W-:Y:S02]  /*00b0*/  UMOV UR4, 0x400 ;  /* 0x0000040000047882 */ /* 0x000fe40000000000 */
[----:B------:R-:W-:Y:S01]  /*00c0*/  ULEA UR4, UR6, UR4, 0x18 ;  /* 0x0000000406047291 */ /* 0x000fe2000f8ec0ff */
[----:B0-----:R-:W-:-:S13]  /*00d0*/  ISETP.NE.AND P0, PT, R2, RZ, PT ;  /* 0x000000ff0200720c */ /* 0x001fda0003f05270 */
[----:B------:R-:W-:Y:S05]  /*00e0*/  @P0 BRA `(.L_x_1) ;  /* 0x0000000000780947 */ /* 0x000fea0003800000 */
[----:B------:R-:W-:-:S13]  /*00f0*/  ELECT P0, URZ, PT ;  /* 0x0000000000ff782f */ /* 0x000fda0003800000 */
[----:B------:R-:W-:Y:S05]  /*0100*/  @!P0 BRA `(.L_x_2) ;  /* 0x0000000000808947 */ /* 0x000fea0003800000 */
[----:B------:R-:W-:Y:S01]  /*0110*/  UMOV UR5, 0x1 ;  /* 0x0000000100057882 */ /* 0x000fe20000000000 */
[----:B------:R-:W-:-:S04]  /*0120*/  IMAD.MOV.U32 R5, RZ, RZ, 0x1 ;  /* 0x00000001ff057424 */ /* 0x000fc800078e00ff */
[----:B------:R-:W-:Y:S04]  /*0130*/  DEPBAR.LE SB0, 0x36 ;  /* 0x00008d800000791a */ /* 0x000fe80000000000 */
[----:B------:R-:W0:Y:S02]  /*0140*/  UTCATOMSWS.FIND_AND_SET.ALIGN UP1, UR5, UR5 ;  /* 0x00000005000575e3 */ /* 0x000e240008020800 */
[----:B0-----:R-:W-:-:S04]  /*0150*/  PLOP3.LUT P0, PT, PT, PT, UP1, 0x80, 0x8 ;  /* 0x000000000008781c */ /* 0x001fc80003f0f018 */
[----:B------:R-:W-:-:S04]  /*0160*/  SEL R2, RZ, 0xffffffff, !P0 ;  /* 0xffffffffff027807 */ /* 0x000fc80004000000 */
[----:B------:R-:W-:Y:S01]  /*0170*/  ISETP.NE.AND P0, PT, R2, RZ, PT ;  /* 0x000000ff0200720c */ /* 0x000fe20003f05270 */
[----:B------:R-:W-:-:S12]  /*0180*/  IMAD.U32 R2, RZ, RZ, UR5 ;  /* 0x00000005ff027e24 */ /* 0x000fd8000f8e00ff */
[----:B------:R-:W-:Y:S05]  /*0190*/  @P0 BRA `(.L_x_3) ;  /* 0x0000000000240947 */ /* 0x000fea0003800000 */
.L_x_4:
[----:B------:R-:W-:Y:S05]  /*01a0*/  NANOSLEEP 0x64 ;  /* 0x000000640000795d */ /* 0x000fea0003800000 */
[----:B------:R-:W-:-:S05]  /*01b0*/  UMOV UR5, 0x1 ;  /* 0x0000000100057882 */ /* 0x000fca0000000000 */
[----:B------:R-:W-:Y:S04]  /*01c0*/  DEPBAR.LE SB0, 0x36 ;  /* 0x00008d800000791a */ /* 0x000fe80000000000 */
[----:B------:R-:W0:Y:S02]  /*01d0*/  UTCATOMSWS.FIND_AND_SET.ALIGN UP1, UR5, UR5 ;  /* 0x00000005000575e3 */ /* 0x000e240008020800 */
[----:B0-----:R-:W-:-:S04]  /*01e0*/  PLOP3.LUT P0, PT, PT, PT, UP1, 0x80, 0x8 ;  /* 0x000000000008781c */ /* 0x001fc80003f0f018 */
[----:B------:R-:W-:-:S04]  /*01f0*/  SEL R2, RZ, 0xffffffff, !P0 ;  /* 0xffffffffff027807 */ /* 0x000fc80004000000 */
[----:B------:R-:W-:Y:S01]  /*0200*/  ISETP.NE.AND P0, PT, R2, RZ, PT ;  /* 0x000000ff0200720c */ /* 0x000fe20003f05270 */
[----:B------:R-:W-:-:S12]  /*0210*/  IMAD.U32 R2, RZ, RZ, UR5 ;  /* 0x00000005ff027e24 */ /* 0x000fd8000f8e00ff */
[----:B------:R-:W-:Y:S05]  /*0220*/  @!P0 BRA `(.L_x_4) ;  /* 0xfffffffc00dc8947 */ /* 0x000fea000383ffff */
.L_x_3:
[C---:B------:R-:W-:Y:S01]  /*0230*/  VIADD R4, R2.reuse, 0x10 ;  /* 0x0000001002047836 */ /* 0x040fe20000000000 */
[----:B------:R-:W-:Y:S01]  /*0240*/  UMOV UR5, 0x50 ;  /* 0x0000005000057882 */ /* 0x000fe20000000000 */
[C---:B------:R-:W-:Y:S01]  /*0250*/  SHF.L.U32 R3, R5.reuse, R2, RZ ;  /* 0x0000000205037219 */ /* 0x040fe200000006ff */
[----:B------:R-:W-:Y:S01]  /*0260*/  ULEA UR5, UR6, UR5, 0x18 ;  /* 0x0000000506057291 */ /* 0x000fe2000f8ec0ff */
[----:B------:R-:W-:Y:S01]  /*0270*/  IMAD.SHL.U32 R2, R2, 0x20, RZ ;  /* 0x0000002002027824 */ /* 0x000fe200078e00ff */
[----:B------:R-:W-:-:S04]  /*0280*/  SHF.L.U32 R4, R5, R4, RZ ;  /* 0x0000000405047219 */ /* 0x000fc800000006ff */
[----:B------:R-:W-:-:S05]  /*0290*/  LOP3.LUT R3, R4, R3, RZ, 0xfc, !PT ;  /* 0x0000000304037212 */ /* 0x000fca00078efcff */
[----:B------:R0:W-:Y:S04]  /*02a0*/  ATOMS.OR RZ, [UR5], R3 ;  /* 0x00000003ffff798c */ /* 0x0001e8000b000005 */
[----:B------:R0:W-:Y:S01]  /*02b0*/  STS [UR4], R2 ;  /* 0x00000002ff007988 */ /* 0x0001e20008000804 */
[----:B------:R-:W-:Y:S05]  /*02c0*/  BRA `(.L_x_2) ;  /* 0x0000000000107947 */ /* 0x000fea0003800000 */
.L_x_1:
[----:B------:R-:W-:-:S05]  /*02d0*/  IMAD.MOV.U32 R2, RZ, RZ, -0x1 ;  /* 0xffffffffff027424 */ /* 0x000fca00078e00ff */
[----:B------:R0:W-:Y:S02]  /*02e0*/  STS [UR4], R2 ;  /* 0x00000002ff007988 */ /* 0x0001e40008000804 */
[----:B0-----:R-:W-:-:S07]  /*02f0*/  MOV R2, 0x310 ;  /* 0x0000031000027802 */ /* 0x001fce0000000f00 */
[----:B------:R-:W-:Y:S05]  /*0300*/  CALL.REL.NOINC `($__internal_1_$__cuda_sm10x_tcgen05_guardrail_trap_phase_invalid_during_alloc) ;  /* 0x0000005800587944 */ /* 0x000fea0003c00000 */
.L_x_2:
[----:B------:R-:W-:Y:S05]  /*0310*/  WARPSYNC.ALL ;  /* 0x0000000000007948 */ /* 0x000fea0003800000 */
[----:B------:R-:W-:Y:S01]  /*0320*/  NOP ;  /* 0x0000000000007918 */ /* 0x000fe20000000000 */
.L_x_0:
[----:B------:R-:W1:Y:S08]  /*0330*/  LDC.64 R6, c[0x0][0x398] ;  /* 0x0000e600ff067b82 */ /* 0x000e700000000a00 */
[----:B------:R-:W2:Y:S02]  /*0340*/  S2UR UR5, SR_CgaSize ;  /* 0x00000000000579c3 */ /* 0x000ea40000008a00 */
[----:B--2---:R-:W-:-:S12]  /*0350*/  UIMAD UR5, UR5, -0xa0, URZ ;  /* 0xffffff60050578a4 */ /* 0x004fd8000f8e02ff */
[----:B------:R-:W2:Y:S01]  /*0360*/  LDCU UR5, c[0x0][UR5+0x2b0] ;  /* 0x00005600050577ac */ /* 0x000ea20008000800 */
[----:B------:R-:W-:Y:S02]  /*0370*/  LOP3.LUT R65, R0, 0x3f, RZ, 0xc0, !PT ;  /* 0x0000003f00417812 */ /* 0x000fe400078ec0ff */
[----:B------:R-:W-:Y:S01]  /*0380*/  PRMT R143, RZ, 0x7610, R143 ;  /* 0x00007610ff8f7816 */ /* 0x000fe2000000008f */
[----:B------:R-:W3:Y:S01]  /*0390*/  LDCU UR11, c[0x0][0x3a0] ;  /* 0x00007400ff0b77ac */ /* 0x000ee20008000800 */
[----:B------:R-:W4:Y:S01]  /*03a0*/  S2UR UR4, SR_CTAID.X ;  /* 0x00000000000479c3 */ /* 0x000f220000002500 */
[----:B------:R-:W-:Y:S01]  /*03b0*/  UMOV UR13, 0x400 ;  /* 0x00000400000d7882 */ /* 0x000fe20000000000 */
[----:B------:R-:W5:Y:S01]  /*03c0*/  LDCU.64 UR20, c[0x0][0x3a8] ;  /* 0x00007500ff1477ac */ /* 0x000f620008000a00 */
[----:B------:R-:W0:Y:S01]  /*03d0*/  LDCU UR8, c[0x0][0x3a4] ;  /* 0x00007480ff0877ac */ /* 0x000e220008000800 */
[----:B------:R-:W0:Y:S01]  /*03e0*/  LDCU.128 UR16, c[0x0][0x380] ;  /* 0x00007000ff1077ac */ /* 0x000e220008000c00 */
[----:B------:R-:W-:Y:S01]  /*03f0*/  UMOV UR6, 0x1 ;  /* 0x0000000100067882 */ /* 0x000fe20000000000 */
[----:B---3--:R-:W-:Y:S01]  /*0400*/  UIADD3 UR32, UPT, UPT, UR11, 0x3f, URZ ;  /* 0x0000003f0b207890 */ /* 0x008fe2000fffe0ff */
[----:B01----:R-:W-:Y:S01]  /*0410*/  VIADD R2, R7, 0x3f ;  /* 0x0000003f07027836 */ /* 0x003fe20000000000 */
[----:B------:R-:W-:-:S02]  /*0420*/  IABS R15, R7 ;  /* 0x00000007000f7213 */ /* 0x000fc40000000000 */
[----:B------:R-:W-:Y:S01]  /*0430*/  IABS R14, R6 ;  /* 0x00000006000e7213 */ /* 0x000fe20000000000 */
[----:B------:R-:W-:Y:S01]  /*0440*/  UISETP.GT.AND UP1, UPT, UR32, 0x3f, UPT ;  /* 0x0000003f2000788c */ /* 0x000fe2000bf24270 */
[----:B------:R-:W-:Y:S01]  /*0450*/  SHF.R.S32.HI R3, RZ, 0x1f, R2 ;  /* 0x0000001fff037819 */ /* 0x000fe20000011402 */
[----:B-----5:R-:W-:Y:S01]  /*0460*/  IMAD.U32 R62, RZ, RZ, UR20 ;  /* 0x00000014ff3e7e24 */ /* 0x020fe2000f8e00ff */
[----:B----4-:R-:W-:Y:S02]  /*0470*/  I2FP.F32.U32 R8, UR4 ;  /* 0x0000000400087c45 */ /* 0x010fe40008201000 */
[----:B------:R-:W-:-:S03]  /*0480*/  LEA.HI R3, R3, R2, RZ, 0x6 ;  /* 0x0000000203037211 */ /* 0x000fc600078f30ff */
[----:B--2---:R-:W-:Y:S01]  /*0490*/  FMUL R8, R8, UR5 ;  /* 0x0000000508087c20 */ /* 0x004fe20008400000 */
[----:B------:R-:W-:Y:S01]  /*04a0*/  SHF.R.S32.HI R3, RZ, 0x6, R3 ;  /* 0x00000006ff037819 */ /* 0x000fe20000011403 */
[----:B------:R-:W0:Y:S02]  /*04b0*/  S2UR UR5, SR_CgaCtaId ;  /* 0x00000000000579c3 */ /* 0x000e240000008800 */
[----:B------:R-:W1:Y:S02]  /*04c0*/  F2I.U32.TRUNC.NTZ R9, R8 ;  /* 0x0000000800097305 */ /* 0x000e64000020f000 */
[----:B------:R-:W-:-:S05]  /*04d0*/  IMAD.SHL.U32 R4, R3, 0x8, RZ ;  /* 0x0000000803047824 */ /* 0x000fca00078e00ff */
[----:B------:R-:W-:-:S04]  /*04e0*/  IABS R11, R4 ;  /* 0x00000004000b7213 */ /* 0x000fc80000000000 */
[----:B------:R-:W2:Y:S01]  /*04f0*/  I2F.RP R5, R11 ;  /* 0x0000000b00057306 */ /* 0x000ea20000209400 */
[----:B-1----:R-:W-:Y:S01]  /*0500*/  IABS R12, R9 ;  /* 0x00000009000c7213 */ /* 0x002fe20000000000 */
[----:B0-----:R-:W-:Y:S02]  /*0510*/  USHF.L.U32 UR4, UR5, 0x5, URZ ;  /* 0x0000000505047899 */ /* 0x001fe400080006ff */
[----:B------:R-:W-:-:S04]  /*0520*/  ULEA UR13, UR5, UR13, 0x18 ;  /* 0x0000000d050d7291 */ /* 0x000fc8000f8ec0ff */
[----:B--2---:R-:W0:Y:S01]  /*0530*/  MUFU.RCP R5, R5 ;  /* 0x0000000500057308 */ /* 0x004e220000001000 */
[----:B------:R-:W-:Y:S02]  /*0540*/  ULOP3.LUT UR4, UR4, 0x20, URZ, 0xc0, !UPT ;  /* 0x0000002004047892 */ /* 0x000fe4000f8ec0ff */
[----:B------:R-:W-:Y:S01]  /*0550*/  UIADD3 UR10, UPT, UPT, UR13, 0x3000, URZ ;  /* 0x000030000d0a7890 */ /* 0x000fe2000fffe0ff */
[----:B0-----:R-:W-:Y:S01]  /*0560*/  VIADD R2, R5, 0xffffffe ;  /* 0x0ffffffe05027836 */ /* 0x001fe20000000000 */
[----:B------:R-:W-:-:S03]  /*0570*/  IABS R5, R4 ;  /* 0x0000000400057213 */ /* 0x000fc60000000000 */
[----:B------:R0:W1:Y:S02]  /*0580*/  F2I.FTZ.U32.TRUNC.NTZ R3, R2 ;  /* 0x0000000200037305 */ /* 0x000064000021f000 */
[----:B0-----:R-:W-:Y:S02]  /*0590*/  IMAD.MOV.U32 R2, RZ, RZ, RZ ;  /* 0x000000ffff027224 */ /* 0x001fe400078e00ff */
[----:B-1----:R-:W-:-:S04]  /*05a0*/  IMAD.MOV R10, RZ, RZ, -R3 ;  /* 0x000000ffff0a7224 */ /* 0x002fc800078e0a03 */
[----:B------:R-:W-:Y:S02]  /*05b0*/  IMAD R13, R10, R11, RZ ;  /* 0x0000000b0a0d7224 */ /* 0x000fe400078e02ff */
[----:B------:R-:W-:Y:S02]  /*05c0*/  IMAD.MOV.U32 R10, RZ, RZ, R12 ;  /* 0x000000ffff0a7224 */ /* 0x000fe400078e000c */
[----:B------:R-:W-:-:S04]  /*05d0*/  IMAD.HI.U32 R3, R3, R13, R2 ;  /* 0x0000000d03037227 */ /* 0x000fc800078e0002 */
[----:B------:R-:W-:Y:S02]  /*05e0*/  IMAD.MOV R2, RZ, RZ, -R5 ;  /* 0x000000ffff027224 */ /* 0x000fe400078e0a05 */
[----:B------:R-:W-:-:S04]  /*05f0*/  IMAD.HI.U32 R3, R3, R10, RZ ;  /* 0x0000000a03037227 */ /* 0x000fc800078e00ff */
[----:B------:R-:W-:Y:S01]  /*0600*/  IMAD R2, R3, R2, R10 ;  /* 0x0000000203027224 */ /* 0x000fe200078e020a */
[----:B------:R-:W-:Y:S04]  /*0610*/  BAR.SYNC.DEFER_BLOCKING 0x0 ;  /* 0x0000000000007b1d */ /* 0x000fe80000010000 */
[----:B------:R-:W-:-:S13]  /*0620*/  ISETP.GT.U32.AND P1, PT, R11, R2, PT ;  /* 0x000000020b00720c */ /* 0x000fda0003f24070 */
[----:B------:R-:W-:Y:S02]  /*0630*/  @!P1 IMAD.IADD R2, R2, 0x1, -R11 ;  /* 0x0000000102029824 */ /* 0x000fe400078e0a0b */
[----:B------:R-:W-:Y:S01]  /*0640*/  @!P1 VIADD R3, R3, 0x1 ;  /* 0x0000000103039836 */ /* 0x000fe20000000000 */
[----:B------:R-:W-:Y:S02]  /*0650*/  ISETP.NE.AND P1, PT, R4, RZ, PT ;  /* 0x000000ff0400720c */ /* 0x000fe40003f25270 */
[----:B------:R-:W-:Y:S02]  /*0660*/  ISETP.GE.U32.AND P0, PT, R2, R11, PT ;  /* 0x0000000b0200720c */ /* 0x000fe40003f06070 */
[----:B------:R-:W-:-:S04]  /*0670*/  LOP3.LUT R2, R9, R4, RZ, 0x3c, !PT ;  /* 0x0000000409027212 */ /* 0x000fc800078e3cff */
[----:B------:R-:W-:Y:S01]  /*0680*/  ISETP.GE.AND P2, PT, R2, RZ, PT ;  /* 0x000000ff0200720c */ /* 0x000fe20003f46270 */
[----:B------:R-:W-:-:S06]  /*0690*/  VIADD R2, R6, 0x3f ;  /* 0x0000003f06027836 */ /* 0x000fcc0000000000 */
[----:B------:R-:W-:-:S04]  /*06a0*/  @P0 VIADD R3, R3, 0x1 ;  /* 0x0000000103030836 */ /* 0x000fc80000000000 */
[----:B------:R-:W-:Y:S01]  /*06b0*/  IMAD.MOV.U32 R5, RZ, RZ, R3 ;  /* 0x000000ffff057224 */ /* 0x000fe200078e0003 */
[----:B------:R-:W-:-:S03]  /*06c0*/  SHF.R.S32.HI R3, RZ, 0x1f, R2 ;  /* 0x0000001fff037819 */ /* 0x000fc60000011402 */
[----:B------:R-:W-:Y:S01]  /*06d0*/  @!P2 IMAD.MOV R5, RZ, RZ, -R5 ;  /* 0x000000ffff05a224 */ /* 0x000fe200078e0a05 */
[----:B------:R-:W-:Y:S02]  /*06e0*/  @!P1 LOP3.LUT R5, RZ, R4, RZ, 0x33, !PT ;  /* 0x00000004ff059212 */ /* 0x000fe400078e33ff */
[----:B------:R-:W-:-:S03]  /*06f0*/  LEA.HI R3, R3, R2, RZ, 0x6 ;  /* 0x0000000203037211 */ /* 0x000fc600078f30ff */
[----:B------:R-:W-:Y:S02]  /*0700*/  IMAD.SHL.U32 R28, R5, 0x8, RZ ;  /* 0x00000008051c7824 */ /* 0x000fe400078e00ff */
[----:B------:R-:W-:-:S03]  /*0710*/  IMAD.MOV R5, RZ, RZ, -R5 ;  /* 0x000000ffff057224 */ /* 0x000fc600078e0a05 */
[----:B------:R-:W-:Y:S01]  /*0720*/  LEA.HI.SX32 R3, R3, -R28, 0x1a ;  /* 0x8000001c03037211 */ /* 0x000fe200078fd2ff */
[----:B------:R-:W-:-:S03]  /*0730*/  IMAD R13, R4, R5, R9 ;  /* 0x00000005040d7224 */ /* 0x000fc600078e0209 */
[----:B------:R-:W-:Y:S02]  /*0740*/  VIMNMX R12, PT, PT, R3, 0x8, PT ;  /* 0x00000008030c7848 */ /* 0x000fe40003fe0100 */
[----:B------:R-:W-:Y:S02]  /*0750*/  IABS R4, R13 ;  /* 0x0000000d00047213 */ /* 0x000fe40000000000 */
[-C--:B------:R-:W-:Y:S02]  /*0760*/  IABS R11, R12.reuse ;  /* 0x0000000c000b7213 */ /* 0x080fe40000000000 */
[----:B------:R-:W-:Y:S02]  /*0770*/  IABS R9, R12 ;  /* 0x0000000c00097213 */ /* 0x000fe40000000000 */
[----:B------:R-:W0:Y:S08]  /*0780*/  I2F.RP R8, R11 ;  /* 0x0000000b00087306 */ /* 0x000e300000209400 */
[----:B0-----:R-:W0:Y:S02]  /*0790*/  MUFU.RCP R8, R8 ;  /* 0x0000000800087308 */ /* 0x001e240000001000 */
[----:B0-----:R-:W-:-:S06]  /*07a0*/  VIADD R2, R8, 0xffffffe ;  /* 0x0ffffffe08027836 */ /* 0x001fcc0000000000 */
[----:B------:R0:W1:Y:S02]  /*07b0*/  F2I.FTZ.U32.TRUNC.NTZ R3, R2 ;  /* 0x0000000200037305 */ /* 0x000064000021f000 */
[----:B0-----:R-:W-:Y:S02]  /*07c0*/  IMAD.MOV.U32 R2, RZ, RZ, RZ ;  /* 0x000000ffff027224 */ /* 0x001fe400078e00ff */
[----:B-1----:R-:W-:-:S04]  /*07d0*/  IMAD.MOV R10, RZ, RZ, -R3 ;  /* 0x000000ffff0a7224 */ /* 0x002fc800078e0a03 */
[----:B------:R-:W-:-:S04]  /*07e0*/  IMAD R5, R10, R11, RZ ;  /* 0x0000000b0a057224 */ /* 0x000fc800078e02ff */
[----:B------:R-:W-:Y:S02]  /*07f0*/  IMAD.HI.U32 R3, R3, R5, R2 ;  /* 0x0000000503037227 */ /* 0x000fe400078e0002 */
[----:B------:R-:W0:Y:S02]  /*0800*/  I2F.RP R5, R15 ;  /* 0x0000000f00057306 */ /* 0x000e240000209400 */
[----:B------:R-:W-:Y:S02]  /*0810*/  IMAD.MOV.U32 R2, RZ, RZ, R4 ;  /* 0x000000ffff027224 */ /* 0x000fe400078e0004 */
[----:B------:R-:W-:Y:S02]  /*0820*/  IMAD.MOV R4, RZ, RZ, -R9 ;  /* 0x000000ffff047224 */ /* 0x000fe400078e0a09 */
[----:B------:R-:W-:-:S04]  /*0830*/  IMAD.HI.U32 R3, R3, R2, RZ ;  /* 0x0000000203037227 */ /* 0x000fc800078e00ff */
[----:B------:R-:W-:Y:S02]  /*0840*/  IMAD R2, R3, R4, R2 ;  /* 0x0000000403027224 */ /* 0x000fe400078e0202 */
[----:B------:R-:W1:Y:S03]  /*0850*/  I2F.RP R4, R14 ;  /* 0x0000000e00047306 */ /* 0x000e660000209400 */
[----:B------:R-:W-:-:S05]  /*0860*/  ISETP.GT.U32.AND P1, PT, R11, R2, PT ;  /* 0x000000020b00720c */ /* 0x000fca0003f24070 */
[----:B0-----:R-:W0:Y:S08]  /*0870*/  MUFU.RCP R5, R5 ;  /* 0x0000000500057308 */ /* 0x001e300000001000 */
[----:B------:R-:W-:Y:S01]  /*0880*/  @!P1 IMAD.IADD R2, R2, 0x1, -R11 ;  /* 0x0000000102029824 */ /* 0x000fe200078e0a0b */
[----:B-1----:R-:W1:Y:S01]  /*0890*/  MUFU.RCP R4, R4 ;  /* 0x0000000400047308 */ /* 0x002e620000001000 */
[----:B------:R-:W-:Y:S01]  /*08a0*/  @!P1 VIADD R3, R3, 0x1 ;  /* 0x0000000103039836 */ /* 0x000fe20000000000 */
[----:B------:R-:W-:-:S02]  /*08b0*/  ISETP.NE.AND P1, PT, R12, RZ, PT ;  /* 0x000000ff0c00720c */ /* 0x000fc40003f25270 */
[----:B------:R-:W-:Y:S02]  /*08c0*/  ISETP.GE.U32.AND P0, PT, R2, R11, PT ;  /* 0x0000000b0200720c */ /* 0x000fe40003f06070 */
[----:B------:R-:W-:Y:S01]  /*08d0*/  LOP3.LUT R2, R13, R12, RZ, 0x3c, !PT ;  /* 0x0000000c0d027212 */ /* 0x000fe200078e3cff */
[----:B0-----:R-:W-:-:S03]  /*08e0*/  VIADD R10, R5, 0xffffffe ;  /* 0x0ffffffe050a7836 */ /* 0x001fc60000000000 */
[----:B------:R-:W-:Y:S01]  /*08f0*/  ISETP.GE.AND P2, PT, R2, RZ, PT ;  /* 0x000000ff0200720c */ /* 0x000fe20003f46270 */
[----:B------:R-:W0:Y:S01]  /*0900*/  F2I.FTZ.U32.TRUNC.NTZ R11, R10 ;  /* 0x0000000a000b7305 */ /* 0x000e22000021f000 */
[----:B------:R-:W-:-:S05]  /*0910*/  SHF.R.U32.HI R2, RZ, 0x6, R0 ;  /* 0x00000006ff027819 */ /* 0x000fca0000011600 */
[----:B------:R-:W-:Y:S02]  /*0920*/  @P0 VIADD R3, R3, 0x1 ;  /* 0x0000000103030836 */ /* 0x000fe40000000000 */
[----:B-1----:R-:W-:Y:S01]  /*0930*/  VIADD R8, R4, 0xffffffe ;  /* 0x0ffffffe04087836 */ /* 0x002fe20000000000 */
[----:B------:R-:W-:Y:S01]  /*0940*/  SGXT.U32 R4, R2, 0x1 ;  /* 0x000000010204781a */ /* 0x000fe20000000000 */
[----:B------:R-:W-:Y:S02]  /*0950*/  IMAD.MOV.U32 R16, RZ, RZ, R3 ;  /* 0x000000ffff107224 */ /* 0x000fe400078e0003 */
[----:B------:R1:W2:Y:S02]  /*0960*/  F2I.FTZ.U32.TRUNC.NTZ R9, R8 ;  /* 0x0000000800097305 */ /* 0x0002a4000021f000 */
[----:B------:R-:W-:Y:S01]  /*0970*/  @!P2 IMAD.MOV R16, RZ, RZ, -R16 ;  /* 0x000000ffff10a224 */ /* 0x000fe200078e0a10 */
[----:B------:R-:W-:Y:S01]  /*0980*/  @!P1 LOP3.LUT R16, RZ, R12, RZ, 0x33, !PT ;  /* 0x0000000cff109212 */ /* 0x000fe200078e33ff */
[----:B0-----:R-:W-:Y:S01]  /*0990*/  IMAD.MOV R10, RZ, RZ, -R11 ;  /* 0x000000ffff0a7224 */ /* 0x001fe200078e0a0b */
[----:B------:R-:W-:-:S02]  /*09a0*/  PLOP3.LUT P1, PT, PT, PT, UP1, 0x80, 0x8 ;  /* 0x000000000008781c */ /* 0x000fc40003f2f018 */
[----:B------:R-:W-:Y:S01]  /*09b0*/  LEA R3, R16, UR4, 0x6 ;  /* 0x0000000410037c11 */ /* 0x000fe2000f8e30ff */
[----:B------:R-:W-:Y:S01]  /*09c0*/  IMAD R5, R10, R15, RZ ;  /* 0x0000000f0a057224 */ /* 0x000fe200078e02ff */
[----:B-1----:R-:W-:Y:S01]  /*09d0*/  LOP3.LUT R8, R4, 0x8, RZ, 0xfc, !PT ;  /* 0x0000000804087812 */ /* 0x002fe200078efcff */
[----:B------:R-:W-:Y:S01]  /*09e0*/  IMAD.MOV.U32 R10, RZ, RZ, RZ ;  /* 0x000000ffff0a7224 */ /* 0x000fe200078e00ff */
[----:B------:R-:W-:Y:S02]  /*09f0*/  LOP3.LUT R2, R3, R4, RZ, 0xfc, !PT ;  /* 0x0000000403027212 */ /* 0x000fe400078efcff */
[----:B------:R-:W-:Y:S01]  /*0a00*/  SHF.R.U32.HI R3, RZ, 0x5, R0 ;  /* 0x00000005ff037819 */ /* 0x000fe20000011600 */
[----:B------:R-:W-:Y:S01]  /*0a10*/  IMAD.HI.U32 R10, R11, R5, R10 ;  /* 0x000000050b0a7227 */ /* 0x000fe200078e000a */
[----:B------:R-:W-:Y:S02]  /*0a20*/  IABS R97, R2 ;  /* 0x0000000200617213 */ /* 0x000fe40000000000 */
[----:B------:R-:W-:Y:S01]  /*0a30*/  R2UR UR7, R3 ;  /* 0x00000000030772ca */ /* 0x000fe200000e0000 */
[----:B------:R-:W-:Y:S01]  /*0a40*/  IMAD.MOV R3, RZ, RZ, -R16 ;  /* 0x000000ffff037224 */ /* 0x000fe200078e0a10 */
[----:B------:R-:W-:Y:S01]  /*0a50*/  LOP3.LUT R22, R2, 0x8, RZ, 0xfc, !PT ;  /* 0x0000000802167812 */ /* 0x000fe200078efcff */
[----:B------:R-:W-:Y:S01]  /*0a60*/  IMAD.HI.U32 R5, R10, R97, RZ ;  /* 0x000000610a057227 */ /* 0x000fe200078e00ff */
[----:B------:R-:W-:-:S02]  /*0a70*/  LOP3.LUT R27, R2, 0x1e, RZ, 0xfc, !PT ;  /* 0x0000001e021b7812 */ /* 0x000fc400078efcff */
[----:B------:R-:W-:Y:S01]  /*0a80*/  IABS R96, R22 ;  /* 0x0000001600607213 */ /* 0x000fe20000000000 */
[----:B------:R-:W-:Y:S01]  /*0a90*/  IMAD R3, R12, R3, R13 ;  /* 0x000000030c037224 */ /* 0x000fe200078e020d */
[----:B------:R-:W-:Y:S01]  /*0aa0*/  LOP3.LUT R23, R2, 0xa, RZ, 0xfc, !PT ;  /* 0x0000000a02177812 */ /* 0x000fe200078efcff */
[----:B------:R-:W-:Y:S01]  /*0ab0*/  IMAD.MOV R12, RZ, RZ, -R5 ;  /* 0x000000ffff0c7224 */ /* 0x000fe200078e0a05 */
[----:B------:R-:W-:Y:S01]  /*0ac0*/  IABS R103, R27 ;  /* 0x0000001b00677213 */ /* 0x000fe20000000000 */
[----:B------:R-:W-:Y:S01]  /*0ad0*/  IMAD.IADD R28, R28, 0x1, R3 ;  /* 0x000000011c1c7824 */ /* 0x000fe200078e0203 */
[----:B------:R-:W-:Y:S01]  /*0ae0*/  LOP3.LUT R3, R2, 0x2, RZ, 0xfc, !PT ;  /* 0x0000000202037812 */ /* 0x000fe200078efcff */
[C---:B------:R-:W-:Y:S01]  /*0af0*/  IMAD R97, R15.reuse, R12, R97 ;  /* 0x0000000c0f617224 */ /* 0x040fe200078e0261 */
[----:B------:R-:W-:Y:S01]  /*0b00*/  IABS R105, R23 ;  /* 0x0000001700697213 */ /* 0x000fe20000000000 */
[----:B------:R-:W-:Y:S01]  /*0b10*/  IMAD.HI.U32 R12, R10, R96, RZ ;  /* 0x000000600a0c7227 */ /* 0x000fe200078e00ff */
[----:B------:R-:W-:Y:S01]  /*0b20*/  IABS R92, R3 ;  /* 0x00000003005c7213 */ /* 0x000fe20000000000 */
[----:B------:R-:W-:Y:S01]  /*0b30*/  USHF.L.U32 UR4, UR7, 0x15, URZ ;  /* 0x0000001507047899 */ /* 0x000fe200080006ff */
[----:B------:R-:W-:Y:S01]  /*0b40*/  ISETP.LT.AND P1, PT, R8, UR11, P1 ;  /* 0x0000000b08007c0c */ /* 0x000fe20008f21270 */
[----:B------:R-:W-:Y:S01]  /*0b50*/  IMAD.MOV R12, RZ, RZ, -R12 ;  /* 0x000000ffff0c7224 */ /* 0x000fe200078e0a0c */
[C---:B------:R-:W-:Y:S01]  /*0b60*/  LOP3.LUT R24, R2.reuse, 0xc, RZ, 0xfc, !PT ;  /* 0x0000000c02187812 */ /* 0x040fe200078efcff */
[----:B--2---:R-:W-:Y:S01]  /*0b70*/  IMAD.MOV R11, RZ, RZ, -R9 ;  /* 0x000000ffff0b7224 */ /* 0x004fe200078e0a09 */
[----:B------:R-:W-:Y:S01]  /*0b80*/  LOP3.LUT R20, R2, 0x4, RZ, 0xfc, !PT ;  /* 0x0000000402147812 */ /* 0x000fe200078efcff */
[C---:B------:R-:W-:Y:S01]  /*0b90*/  IMAD R96, R15.reuse, R12, R96 ;  /* 0x0000000c0f607224 */ /* 0x040fe200078e0260 */
[----:B------:R-:W-:Y:S01]  /*0ba0*/  IABS R106, R24 ;  /* 0x00000018006a7213 */ /* 0x000fe20000000000 */
[----:B------:R-:W-:Y:S01]  /*0bb0*/  IMAD.HI.U32 R12, R10, R103, RZ ;  /* 0x000000670a0c7227 */ /* 0x000fe200078e00ff */
[----:B------:R-:W-:Y:S01]  /*0bc0*/  ISETP.GT.U32.AND P2, PT, R15, R97, PT ;  /* 0x000000610f00720c */ /* 0x000fe20003f44070 */
[----:B------:R-:W-:Y:S01]  /*0bd0*/  ULOP3.LUT UR4, UR4, 0x600000, URZ, 0xc0, !UPT ;  /* 0x0060000004047892 */ /* 0x000fe2000f8ec0ff */
[----:B------:R-:W-:Y:S01]  /*0be0*/  LOP3.LUT R21, R2, 0x6, RZ, 0xfc, !PT ;  /* 0x0000000602157812 */ /* 0x000fe200078efcff */
[----:B------:R-:W-:Y:S01]  /*0bf0*/  IMAD R11, R11, R14, RZ ;  /* 0x0000000e0b0b7224 */ /* 0x000fe200078e02ff */
[----:B------:R-:W-:Y:S01]  /*0c00*/  IABS R108, R20 ;  /* 0x00000014006c7213 */ /* 0x000fe20000000000 */
[----:B------:R-:W-:Y:S01]  /*0c10*/  IMAD.MOV.U32 R8, RZ, RZ, RZ ;  /* 0x000000ffff087224 */ /* 0x000fe200078e00ff */
[----:B------:R-:W-:Y:S01]  /*0c20*/  IABS R109, R21 ;  /* 0x00000015006d7213 */ /* 0x000fe20000000000 */
[----:B------:R-:W-:Y:S01]  /*0c30*/  IMAD.HI.U32 R5, R10, R92, RZ ;  /* 0x0000005c0a057227 */ /* 0x000fe200078e00ff */
[----:B------:R-:W-:-:S02]  /*0c40*/  LOP3.LUT R25, R2, 0xe, RZ, 0xfc, !PT ;  /* 0x0000000e02197812 */ /* 0x000fc400078efcff */
[----:B------:R-:W-:Y:S01]  /*0c50*/  LOP3.LUT R26, R2, 0x10, RZ, 0xfc, !PT ;  /* 0x00000010021a7812 */ /* 0x000fe200078efcff */
[----:B------:R-:W-:Y:S01]  /*0c60*/  IMAD.HI.U32 R13, R10, R105, RZ ;  /* 0x000000690a0d7227 */ /* 0x000fe200078e00ff */
[----:B------:R-:W-:Y:S02]  /*0c70*/  IABS R107, R25 ;  /* 0x00000019006b7213 */ /* 0x000fe40000000000 */
[----:B------:R-:W-:Y:S01]  /*0c80*/  IABS R94, R26 ;  /* 0x0000001a005e7213 */ /* 0x000fe20000000000 */
[----:B------:R-:W-:Y:S01]  /*0c90*/  IMAD R28, R28, 0x40, R65 ;  /* 0x000000401c1c7824 */ /* 0x000fe200078e0241 */
[----:B------:R-:W-:Y:S01]  /*0ca0*/  ISETP.GT.U32.AND P6, PT, R15, R96, PT ;  /* 0x000000600f00720c */ /* 0x000fe20003fc4070 */
[----:B------:R-:W-:Y:S01]  /*0cb0*/  IMAD.MOV R12, RZ, RZ, -R12 ;  /* 0x000000ffff0c7224 */ /* 0x000fe200078e0a0c */
[C---:B------:R-:W-:Y:S01]  /*0cc0*/  LOP3.LUT R29, R2.reuse, 0x12, RZ, 0xfc, !PT ;  /* 0x00000012021d7812 */ /* 0x040fe200078efcff */
[----:B------:R-:W-:Y:S01]  /*0cd0*/  IMAD.HI.U32 R8, R9, R11, R8 ;  /* 0x0000000b09087227 */ /* 0x000fe200078e0008 */
[----:B------:R-:W-:-:S02]  /*0ce0*/  LOP3.LUT R33, R2, 0x1a, RZ, 0xfc, !PT ;  /* 0x0000001a02217812 */ /* 0x000fc400078efcff */
[----:B------:R-:W-:Y:S01]  /*0cf0*/  IABS R95, R29 ;  /* 0x0000001d005f7213 */ /* 0x000fe20000000000 */
[----:B------:R-:W-:Y:S01]  /*0d00*/  IMAD.MOV R5, RZ, RZ, -R5 ;  /* 0x000000ffff057224 */ /* 0x000fe200078e0a05 */
[----:B------:R-:W-:Y:S01]  /*0d10*/  LOP3.LUT R30, R2, 0x14, RZ, 0xfc, !PT ;  /* 0x00000014021e7812 */ /* 0x000fe200078efcff */
[----:B------:R-:W-:Y:S01]  /*0d20*/  IMAD.MOV R18, RZ, RZ, -R13 ;  /* 0x000000ffff127224 */ /* 0x000fe200078e0a0d */
[----:B------:R-:W-:Y:S01]  /*0d30*/  IABS R13, R28 ;  /* 0x0000001c000d7213 */ /* 0x000fe20000000000 */
[C---:B------:R-:W-:Y:S01]  /*0d40*/  IMAD R103, R15.reuse, R12, R103 ;  /* 0x0000000c0f677224 */ /* 0x040fe200078e0267 */
[----:B------:R-:W-:Y:S01]  /*0d50*/  IABS R102, R33 ;  /* 0x0000002100667213 */ /* 0x000fe20000000000 */
[C---:B------:R-:W-:Y:S01]  /*0d60*/  IMAD R92, R15.reuse, R5, R92 ;  /* 0x000000050f5c7224 */ /* 0x040fe200078e025c */
[----:B------:R-:W-:Y:S01]  /*0d70*/  IABS R101, R30 ;  /* 0x0000001e00657213 */ /* 0x000fe20000000000 */
[----:B------:R-:W-:Y:S01]  /*0d80*/  IMAD.HI.U32 R5, R10, R106, RZ ;  /* 0x0000006a0a057227 */ /* 0x000fe200078e00ff */
[----:B------:R-:W-:-:S02]  /*0d90*/  ISETP.GT.U32.AND P4, PT, R15, R103, PT ;  /* 0x000000670f00720c */ /* 0x000fc40003f84070 */
[----:B------:R-:W-:Y:S01]  /*0da0*/  LOP3.LUT R32, R2, 0x18, RZ, 0xfc, !PT ;  /* 0x0000001802207812 */ /* 0x000fe200078efcff */
[----:B------:R-:W-:Y:S01]  /*0db0*/  IMAD.HI.U32 R8, R8, R13, RZ ;  /* 0x0000000d08087227 */ /* 0x000fe200078e00ff */
[C---:B------:R-:W-:Y:S02]  /*0dc0*/  LOP3.LUT R31, R2.reuse, 0x16, RZ, 0xfc, !PT ;  /* 0x00000016021f7812 */ /* 0x040fe400078efcff */
[----:B------:R-:W-:Y:S01]  /*0dd0*/  IABS R93, R32 ;  /* 0x00000020005d7213 */ /* 0x000fe20000000000 */
[----:B------:R-:W-:Y:S01]  /*0de0*/  IMAD.MOV R5, RZ, RZ, -R5 ;  /* 0x000000ffff057224 */ /* 0x000fe200078e0a05 */
[----:B------:R-:W-:Y:S01]  /*0df0*/  LOP3.LUT R34, R2, 0x1c, RZ, 0xfc, !PT ;  /* 0x0000001c02227812 */ /* 0x000fe200078efcff */
[----:B------:R-:W-:Y:S01]  /*0e00*/  IMAD.MOV R8, RZ, RZ, -R8 ;  /* 0x000000ffff087224 */ /* 0x000fe200078e0a08 */
[----:B------:R-:W-:Y:S01]  /*0e10*/  IABS R100, R31 ;  /* 0x0000001f00647213 */ /* 0x000fe20000000000 */
[----:B------:R-:W-:Y:S01]  /*0e20*/  IMAD R106, R15, R5, R106 ;  /* 0x000000050f6a7224 */ /* 0x000fe200078e026a */
[----:B------:R-:W-:Y:S01]  /*0e30*/  IABS R104, R34 ;  /* 0x0000002200687213 */ /* 0x000fe20000000000 */
[----:B------:R-:W-:-:S02]  /*0e40*/  IMAD R5, R14, R8, R13 ;  /* 0x000000080e057224 */ /* 0x000fc400078e020d */
[----:B------:R-:W-:Y:S02]  /*0e50*/  @!P4 IMAD.IADD R103, R103, 0x1, -R15 ;  /* 0x000000016767c824 */ /* 0x000fe400078e0a0f */
[----:B------:R-:W-:Y:S01]  /*0e60*/  IMAD.HI.U32 R9, R10, R108, RZ ;  /* 0x0000006c0a097227 */ /* 0x000fe200078e00ff */
[----:B------:R-:W-:Y:S02]  /*0e70*/  ISETP.GT.U32.AND P0, PT, R14, R5, PT ;  /* 0x000000050e00720c */ /* 0x000fe40003f04070 */
[----:B------:R-:W-:Y:S01]  /*0e80*/  ISETP.GT.U32.AND P5, PT, R15, R103, PT ;  /* 0x000000670f00720c */ /* 0x000fe20003fa4070 */
[----:B------:R-:W-:-:S04]  /*0e90*/  IMAD.HI.U32 R11, R10, R109, RZ ;  /* 0x0000006d0a0b7227 */ /* 0x000fc800078e00ff */
[----:B------:R-:W-:Y:S02]  /*0ea0*/  IMAD.MOV R9, RZ, RZ, -R9 ;  /* 0x000000ffff097224 */ /* 0x000fe400078e0a09 */
[----:B------:R-:W-:Y:S01]  /*0eb0*/  @!P2 IMAD.IADD R97, R97, 0x1, -R15 ;  /* 0x000000016161a824 */ /* 0x000fe200078e0a0f */
[C---:B------:R-:W-:Y:S01]  /*0ec0*/  ISETP.GT.U32.AND P2, PT, R15.reuse, R92, PT ;  /* 0x0000005c0f00720c */ /* 0x040fe20003f44070 */
[----:B------:R-:W-:Y:S02]  /*0ed0*/  IMAD.MOV R16, RZ, RZ, -R11 ;  /* 0x000000ffff107224 */ /* 0x000fe400078e0a0b */
[C---:B------:R-:W-:Y:S01]  /*0ee0*/  IMAD R108, R15.reuse, R9, R108 ;  /* 0x000000090f6c7224 */ /* 0x040fe200078e026c */
[----:B------:R-:W-:Y:S01]  /*0ef0*/  ISETP.GT.U32.AND P4, PT, R15, R97, PT ;  /* 0x000000610f00720c */ /* 0x000fe20003f84070 */
[----:B------:R-:W-:-:S04]  /*0f00*/  IMAD.HI.U32 R9, R10, R107, RZ ;  /* 0x0000006b0a097227 */ /* 0x000fc800078e00ff */
[C---:B------:R-:W-:Y:S02]  /*0f10*/  IMAD R109, R15.reuse, R16, R109 ;  /* 0x000000100f6d7224 */ /* 0x040fe400078e026d */
[----:B------:R-:W-:Y:S02]  /*0f20*/  IMAD R105, R15, R18, R105 ;  /* 0x000000120f697224 */ /* 0x000fe400078e0269 */
[----:B------:R-:W-:Y:S01]  /*0f30*/  @!P0 IMAD.IADD R5, R5, 0x1, -R14 ;  /* 0x0000000105058824 */ /* 0x000fe200078e0a0e */
[----:B------:R-:W-:Y:S01]  /*0f40*/  ISETP.GT.U32.AND P0, PT, R15, R108, PT ;  /* 0x0000006c0f00720c */ /* 0x000fe20003f04070 */
[----:B------:R-:W-:Y:S02]  /*0f50*/  IMAD.MOV R16, RZ, RZ, -R9 ;  /* 0x000000ffff107224 */ /* 0x000fe400078e0a09 */
[----:B------:R-:W-:Y:S01]  /*0f60*/  IMAD.HI.U32 R11, R10, R94, RZ ;  /* 0x0000005e0a0b7227 */ /* 0x000fe200078e00ff */
[----:B------:R-:W-:-:S03]  /*0f70*/  ISETP.GT.U32.AND P3, PT, R14, R5, PT ;  /* 0x000000050e00720c */ /* 0x000fc60003f64070 */
[----:B------:R-:W-:Y:S01]  /*0f80*/  @!P5 IMAD.IADD R103, R103, 0x1, -R15 ;  /* 0x000000016767d824 */ /* 0x000fe200078e0a0f */
[C---:B------:R-:W-:Y:S01]  /*0f90*/  ISETP.GT.U32.AND P5, PT, R15.reuse, R105, PT ;  /* 0x000000690f00720c */ /* 0x040fe20003fa4070 */
[C---:B------:R-:W-:Y:S02]  /*0fa0*/  IMAD R107, R15.reuse, R16, R107 ;  /* 0x000000100f6b7224 */ /* 0x040fe400078e026b */
[----:B------:R-:W-:Y:S02]  /*0fb0*/  IMAD.MOV R11, RZ, RZ, -R11 ;  /* 0x000000ffff0b7224 */ /* 0x000fe400078e0a0b */
[--C-:B------:R-:W-:Y:S01]  /*0fc0*/  @!P2 IMAD.IADD R92, R92, 0x1, -R15.reuse ;  /* 0x000000015c5ca824 */ /* 0x100fe200078e0a0f */
[C---:B------:R-:W-:Y:S01]  /*0fd0*/  ISETP.GT.U32.AND P2, PT, R15.reuse, R107, PT ;  /* 0x0000006b0f00720c */ /* 0x040fe20003f44070 */
[----:B------:R-:W-:Y:S02]  /*0fe0*/  IMAD R94, R15, R11, R94 ;  /* 0x0000000b0f5e7224 */ /* 0x000fe400078e025e */
[----:B------:R-:W-:-:S02]  /*0ff0*/  @!P0 IMAD.IADD R108, R108, 0x1, -R15 ;  /* 0x000000016c6c8824 */ /* 0x000fc400078e0a0f */
[----:B------:R-:W-:Y:S01]  /*1000*/  @!P3 IMAD.IADD R5, R5, 0x1, -R14 ;  /* 0x000000010505b824 */ /* 0x000fe200078e0a0e */
[----:B------:R-:W-:Y:S01]  /*1010*/  ISETP.GT.U32.AND P0, PT, R15, R94, PT ;  /* 0x0000005e0f00720c */ /* 0x000fe20003f04070 */
[--C-:B------:R-:W-:Y:S01]  /*1020*/  @!P5 IMAD.IADD R105, R105, 0x1, -R15.reuse ;  /* 0x000000016969d824 */ /* 0x100fe200078e0a0f */
[C---:B------:R-:W-:Y:S01]  /*1030*/  ISETP.GT.U32.AND P3, PT, R15.reuse, R109, PT ;  /* 0x0000006d0f00720c */ /* 0x040fe20003f64070 */
[----:B------:R-:W-:Y:S01]  /*1040*/  @!P6 IMAD.IADD R96, R96, 0x1, -R15 ;  /* 0x000000016060e824 */ /* 0x000fe200078e0a0f */
[C---:B------:R-:W-:Y:S01]  /*1050*/  ISETP.GT.U32.AND P5, PT, R15.reuse, R108, PT ;  /* 0x0000006c0f00720c */ /* 0x040fe20003fa4070 */
[----:B------:R-:W-:Y:S01]  /*1060*/  IMAD.HI.U32 R8, R10, R95, RZ ;  /* 0x0000005f0a087227 */ /* 0x000fe200078e00ff */
[----:B------:R-:W-:-:S03]  /*1070*/  ISETP.GT.U32.AND P6, PT, R15, R92, PT ;  /* 0x0000005c0f00720c */ /* 0x000fc60003fc4070 */
[----:B------:R-:W-:-:S04]  /*1080*/  IMAD.HI.U32 R11, R10, R102, RZ ;  /* 0x000000660a0b7227 */ /* 0x000fc800078e00ff */
[--C-:B------:R-:W-:Y:S01]  /*1090*/  @!P4 IMAD.IADD R97, R97, 0x1, -R15.reuse ;  /* 0x000000016161c824 */ /* 0x100fe200078e0a0f */
[----:B------:R-:W-:Y:S01]  /*10a0*/  ISETP.GT.U32.AND P4, PT, R15, R106, PT ;  /* 0x0000006a0f00720c */ /* 0x000fe20003f84070 */
[----:B------:R-:W-:Y:S01]  /*10b0*/  @!P2 IMAD.IADD R107, R107, 0x1, -R15 ;  /* 0x000000016b6ba824 */ /* 0x000fe200078e0a0f */
[----:B------:R-:W-:Y:S01]  /*10c0*/  ISETP.GT.U32.AND P2, PT, R15, R96, PT ;  /* 0x000000600f00720c */ /* 0x000fe20003f44070 */
[----:B------:R-:W-:Y:S02]  /*10d0*/  IMAD.MOV R8, RZ, RZ, -R8 ;  /* 0x000000ffff087224 */ /* 0x000fe400078e0a08 */
[----:B------:R-:W-:-:S04]  /*10e0*/  IMAD.HI.U32 R9, R10, R101, RZ ;  /* 0x000000650a097227 */ /* 0x000fc800078e00ff */
[----:B------:R-:W-:Y:S02]  /*10f0*/  IMAD.MOV R11, RZ, RZ, -R11 ;  /* 0x000000ffff0b7224 */ /* 0x000fe400078e0a0b */
[C---:B------:R-:W-:Y:S02]  /*1100*/  IMAD R95, R15.reuse, R8, R95 ;  /* 0x000000080f5f7224 */ /* 0x040fe400078e025f */
[----:B------:R-:W-:Y:S02]  /*1110*/  IMAD.MOV R12, RZ, RZ, -R9 ;  /* 0x000000ffff0c7224 */ /* 0x000fe400078e0a09 */
[--C-:B------:R-:W-:Y:S01]  /*1120*/  @!P0 IMAD.IADD R94, R94, 0x1, -R15.reuse ;  /* 0x000000015e5e8824 */ /* 0x100fe200078e0a0f */
[C---:B------:R-:W-:Y:S01]  /*1130*/  ISETP.GT.U32.AND P0, PT, R15.reuse, R105, PT ;  /* 0x000000690f00720c */ /* 0x040fe20003f04070 */
[----:B------:R-:W-:Y:S02]  /*1140*/  IMAD R102, R15, R11, R102 ;  /* 0x0000000b0f667224 */ /* 0x000fe400078e0266 */
[--C-:B------:R-:W-:Y:S01]  /*1150*/  @!P3 IMAD.IADD R109, R109, 0x1, -R15.reuse ;  /* 0x000000016d6db824 */ /* 0x100fe200078e0a0f */
[----:B------:R-:W0:Y:S01]  /*1160*/  LDS R11, [UR13] ;  /* 0x0000000dff0b7984 */ /* 0x000e220008000800 */
[----:B------:R-:W-:Y:S01]  /*1170*/  @!P5 IMAD.IADD R108, R108, 0x1, -R15 ;  /* 0x000000016c6cd824 */ /* 0x000fe200078e0a0f */
[C---:B------:R-:W-:Y:S01]  /*1180*/  ISETP.GT.U32.AND P3, PT, R15.reuse, R95, PT ;  /* 0x0000005f0f00720c */ /* 0x040fe20003f64070 */
[C---:B------:R-:W-:Y:S01]  /*1190*/  IMAD R101, R15.reuse, R12, R101 ;  /* 0x0000000c0f657224 */ /* 0x040fe200078e0265 */
[C---:B------:R-:W-:Y:S01]  /*11a0*/  ISETP.GT.U32.AND P5, PT, R15.reuse, R107, PT ;  /* 0x0000006b0f00720c */ /* 0x040fe20003fa4070 */
[----:B------:R-:W-:Y:S01]  /*11b0*/  @!P6 IMAD.IADD R92, R92, 0x1, -R15 ;  /* 0x000000015c5ce824 */ /* 0x000fe200078e0a0f */
[----:B------:R-:W-:Y:S01]  /*11c0*/  ISETP.GT.U32.AND P6, PT, R15, R94, PT ;  /* 0x0000005e0f00720c */ /* 0x000fe20003fc4070 */
[----:B------:R-:W-:-:S04]  /*11d0*/  IMAD.HI.U32 R9, R10, R93, RZ ;  /* 0x0000005d0a097227 */ /* 0x000fc800078e00ff */
[--C-:B------:R-:W-:Y:S01]  /*11e0*/  @!P4 IMAD.IADD R106, R106, 0x1, -R15.reuse ;  /* 0x000000016a6ac824 */ /* 0x100fe200078e0a0f */
[C---:B------:R-:W-:Y:S01]  /*11f0*/  ISETP.GT.U32.AND P4, PT, R15.reuse, R109, PT ;  /* 0x0000006d0f00720c */ /* 0x040fe20003f84070 */
[----:B------:R-:W-:Y:S01]  /*1200*/  @!P2 IMAD.IADD R96, R96, 0x1, -R15 ;  /* 0x000000016060a824 */ /* 0x000fe200078e0a0f */
[----:B------:R-:W-:Y:S01]  /*1210*/  ISETP.GT.U32.AND P2, PT, R15, R101, PT ;  /* 0x000000650f00720c */ /* 0x000fe20003f44070 */
[----:B------:R-:W-:-:S04]  /*1220*/  IMAD.HI.U32 R8, R10, R100, RZ ;  /* 0x000000640a087227 */ /* 0x000fc800078e00ff */
[----:B------:R-:W-:Y:S02]  /*1230*/  IMAD.MOV R12, RZ, RZ, -R9 ;  /* 0x000000ffff0c7224 */ /* 0x000fe400078e0a09 */
[----:B------:R-:W-:-:S04]  /*1240*/  IMAD.HI.U32 R10, R10, R104, RZ ;  /* 0x000000680a0a7227 */ /* 0x000fc800078e00ff */
[----:B------:R-:W-:Y:S02]  /*1250*/  IMAD R93, R15, R12, R93 ;  /* 0x0000000c0f5d7224 */ /* 0x000fe400078e025d */
[----:B------:R-:W-:Y:S02]  /*1260*/  IMAD.MOV R10, RZ, RZ, -R10 ;  /* 0x000000ffff0a7224 */ /* 0x000fe400078e0a0a */
[--C-:B------:R-:W-:Y:S01]  /*1270*/  @!P3 IMAD.IADD R95, R95, 0x1, -R15.reuse ;  /* 0x000000015f5fb824 */ /* 0x100fe200078e0a0f */
[----:B------:R-:W-:Y:S01]  /*1280*/  ISETP.GT.U32.AND P3, PT, R15, R106, PT ;  /* 0x0000006a0f00720c */ /* 0x000fe20003f64070 */
[--C-:B------:R-:W-:Y:S01]  /*1290*/  @!P5 IMAD.IADD R107, R107, 0x1, -R15.reuse ;  /* 0x000000016b6bd824 */ /* 0x100fe200078e0a0f */
[C---:B------:R-:W-:Y:S01]  /*12a0*/  ISETP.GT.U32.AND P5, PT, R15.reuse, R93, PT ;  /* 0x0000005d0f00720c */ /* 0x040fe20003fa4070 */
[C---:B------:R-:W-:Y:S01]  /*12b0*/  IMAD R104, R15.reuse, R10, R104 ;  /* 0x0000000a0f687224 */ /* 0x040fe200078e0268 */
[----:B------:R-:W-:Y:S01]  /*12c0*/  LOP3.LUT R10, R4, 0x20, RZ, 0xfc, !PT ;  /* 0x00000020040a7812 */ /* 0x000fe200078efcff */
[----:B------:R-:W-:Y:S01]  /*12d0*/  @!P6 IMAD.IADD R94, R94, 0x1, -R15 ;  /* 0x000000015e5ee824 */ /* 0x000fe200078e0a0f */
[----:B------:R-:W-:Y:S01]  /*12e0*/  ISETP.GT.U32.AND P6, PT, R15, R102, PT ;  /* 0x000000660f00720c */ /* 0x000fe20003fc4070 */
[----:B------:R-:W-:-:S02]  /*12f0*/  IMAD.MOV R8, RZ, RZ, -R8 ;  /* 0x000000ffff087224 */ /* 0x000fc400078e0a08 */
[--C-:B------:R-:W-:Y:S01]  /*1300*/  @!P4 IMAD.IADD R109, R109, 0x1, -R15.reuse ;  /* 0x000000016d6dc824 */ /* 0x100fe200078e0a0f */
[----:B------:R-:W-:Y:S01]  /*1310*/  ISETP.GT.U32.AND P4, PT, R15, R95, PT ;  /* 0x0000005f0f00720c */ /* 0x000fe20003f84070 */
[--C-:B------:R-:W-:Y:S01]  /*1320*/  @!P2 IMAD.IADD R101, R101, 0x1, -R15.reuse ;  /* 0x000000016565a824 */ /* 0x100fe200078e0a0f */
[C---:B------:R-:W-:Y:S01]  /*1330*/  ISETP.GT.U32.AND P2, PT, R15.reuse, R104, PT ;  /* 0x000000680f00720c */ /* 0x040fe20003f44070 */
[----:B------:R-:W-:Y:S01]  /*1340*/  IMAD R100, R15, R8, R100 ;  /* 0x000000080f647224 */ /* 0x000fe200078e0264 */
[----:B0-----:R-:W-:Y:S01]  /*1350*/  R2UR UR12, R11 ;  /* 0x000000000b0c72ca */ /* 0x001fe200000e0000 */
[--C-:B------:R-:W-:Y:S01]  /*1360*/  @!P0 IMAD.IADD R105, R105, 0x1, -R15.reuse ;  /* 0x0000000169698824 */ /* 0x100fe200078e0a0f */
[C---:B------:R-:W-:Y:S01]  /*1370*/  LOP3.LUT R8, R4.reuse, 0x10, RZ, 0xfc, !PT ;  /* 0x0000001004087812 */ /* 0x040fe200078efcff */
[----:B------:R-:W-:Y:S01]  /*1380*/  IMAD R9, R4, UR20, RZ ;  /* 0x0000001404097c24 */ /* 0x000fe2000f8e02ff */
[----:B------:R-:W-:Y:S01]  /*1390*/  ISETP.GT.U32.AND P0, PT, R15, R100, PT ;  /* 0x000000640f00720c */ /* 0x000fe20003f04070 */
[----:B------:R-:W-:Y:S01]  /*13a0*/  @!P5 IMAD.IADD R93, R93, 0x1, -R15 ;  /* 0x000000015d5dd824 */ /* 0x000fe200078e0a0f */
[----:B------:R-:W-:Y:S01]  /*13b0*/  PLOP3.LUT P5, PT, PT, PT, UP1, 0x80, 0x8 ;  /* 0x000000000008781c */ /* 0x000fe20003faf018 */
[----:B------:R-:W-:-:S02]  /*13c0*/  IMAD R39, R62, 0x2, R9 ;  /* 0x000000023e277824 */ /* 0x000fc400078e0209 */
[--C-:B------:R-:W-:Y:S01]  /*13d0*/  @!P6 IMAD.IADD R102, R102, 0x1, -R15.reuse ;  /* 0x000000016666e824 */ /* 0x100fe200078e0a0f */
[----:B------:R-:W-:Y:S01]  /*13e0*/  ISETP.GT.U32.AND P6, PT, R15, R93, PT ;  /* 0x0000005d0f00720c */ /* 0x000fe20003fc4070 */
[----:B------:R-:W-:Y:S01]  /*13f0*/  @!P4 IMAD.IADD R95, R95, 0x1, -R15 ;  /* 0x000000015f5fc824 */ /* 0x000fe200078e0a0f */
[C---:B------:R-:W-:Y:S01]  /*1400*/  ISETP.GT.U32.AND P4, PT, R15.reuse, R101, PT ;  /* 0x000000650f00720c */ /* 0x040fe20003f84070 */
[----:B------:R-:W-:Y:S01]  /*1410*/  IMAD R55, R62, 0x2, R39 ;  /* 0x000000023e377824 */ /* 0x000fe200078e0227 */
[----:B------:R-:W-:Y:S01]  /*1420*/  ISETP.LT.AND P5, PT, R10, UR11, P5 ;  /* 0x0000000b0a007c0c */ /* 0x000fe2000afa1270 */
[----:B------:R-:W-:Y:S01]  /*1430*/  @!P2 IMAD.IADD R104, R104, 0x1, -R15 ;  /* 0x000000016868a824 */ /* 0x000fe200078e0a0f */
[----:B------:R-:W-:Y:S01]  /*1440*/  ISETP.GT.U32.AND P2, PT, R15, R102, PT ;  /* 0x000000660f00720c */ /* 0x000fe20003f44070 */
[----:B------:R-:W-:Y:S01]  /*1450*/  IMAD R83, R62, 0x2, R55 ;  /* 0x000000023e537824 */ /* 0x000fe200078e0237 */
[----:B------:R-:W-:Y:S01]  /*1460*/  UIADD3 UR14, UPT, UPT, UR12, UR4, URZ ;  /* 0x000000040c0e7290 */ /* 0x000fe2000fffe0ff */
[----:B------:R-:W-:-:S02]  /*1470*/  @!P0 IMAD.IADD R100, R100, 0x1, -R15 ;  /* 0x0000000164648824 */ /* 0x000fc400078e0a0f */
[C---:B------:R-:W-:Y:S02]  /*1480*/  IMAD R11, R62.reuse, 0x2, R83 ;  /* 0x000000023e0b7824 */ /* 0x040fe400078e0253 */
[----:B------:R-:W-:Y:S01]  /*1490*/  @!P6 IMAD.IADD R93, R93, 0x1, -R15 ;  /* 0x000000015d5de824 */ /* 0x000fe200078e0a0f */
[----:B------:R-:W-:Y:S01]  /*14a0*/  BAR.SYNC.DEFER_BLOCKING 0x0 ;  /* 0x0000000000007b1d */ /* 0x000fe20000010000 */
[----:B------:R-:W-:Y:S01]  /*14b0*/  ISETP.GT.U32.AND P0, PT, R15, R100, PT ;  /* 0x000000640f00720c */ /* 0x000fe20003f04070 */
[----:B------:R-:W-:Y:S01]  /*14c0*/  IMAD R43, R62, 0x2, R11 ;  /* 0x000000023e2b7824 */ /* 0x000fe200078e020b */
[----:B------:R-:W-:Y:S01]  /*14d0*/  ISETP.GE.AND P6, PT, R28, RZ, PT ;  /* 0x000000ff1c00720c */ /* 0x000fe20003fc6270 */
[--C-:B------:R-:W-:Y:S01]  /*14e0*/  @!P4 IMAD.IADD R101, R101, 0x1, -R15.reuse ;  /* 0x000000016565c824 */ /* 0x100fe200078e0a0f */
[----:B------:R-:W-:Y:S01]  /*14f0*/  ISETP.GT.U32.AND P4, PT, R15, R104, PT ;  /* 0x000000680f00720c */ /* 0x000fe20003f84070 */
[----:B------:R-:W-:Y:S01]  /*1500*/  @!P2 IMAD.IADD R102, R102, 0x1, -R15 ;  /* 0x000000016666a824 */ /* 0x000fe200078e0a0f */
[----:B------:R-:W-:Y:S01]  /*1510*/  ISETP.NE.AND P2, PT, R6, RZ, PT ;  /* 0x000000ff0600720c */ /* 0x000fe20003f45270 */
[----:B------:R-:W-:-:S02]  /*1520*/  IMAD R57, R62, 0x2, R43 ;  /* 0x000000023e397824 */ /* 0x000fc400078e022b */
[----:B------:R-:W-:Y:S01]  /*1530*/  @!P3 IMAD.IADD R106, R106, 0x1, -R15 ;  /* 0x000000016a6ab824 */ /* 0x000fe200078e0a0f */
[----:B------:R-:W-:Y:S01]  /*1540*/  PLOP3.LUT P3, PT, PT, PT, UP1, 0x80, 0x8 ;  /* 0x000000000008781c */ /* 0x000fe20003f6f018 */
[----:B------:R-:W-:Y:S02]  /*1550*/  IMAD R13, R62, 0x4, R57 ;  /* 0x000000043e0d7824 */ /* 0x000fe400078e0239 */
[----:B------:R-:W-:Y:S01]  /*1560*/  @!P0 IMAD.IADD R100, R100, 0x1, -R15 ;  /* 0x0000000164648824 */ /* 0x000fe200078e0a0f */
[----:B------:R-:W-:Y:S01]  /*1570*/  ISETP.LT.AND P3, PT, R8, UR11, P3 ;  /* 0x0000000b08007c0c */ /* 0x000fe20009f61270 */
[----:B------:R-:W-:Y:S01]  /*1580*/  IMAD.MOV.U32 R91, RZ, RZ, R5 ;  /* 0x000000ffff5b7224 */ /* 0x000fe200078e0005 */
[----:B------:R-:W-:Y:S01]  /*1590*/  LOP3.LUT R8, R4, 0x28, RZ, 0xfc, !PT ;  /* 0x0000002804087812 */ /* 0x000fe200078efcff */
[----:B------:R-:W-:Y:S01]  /*15a0*/  IMAD R45, R62, 0x2, R13 ;  /* 0x000000023e2d7824 */ /* 0x000fe200078e020d */
[----:B------:R-:W-:Y:S01]  /*15b0*/  PLOP3.LUT P0, PT, PT, PT, UP1, 0x80, 0x8 ;  /* 0x000000000008781c */ /* 0x000fe20003f0f018 */
[----:B------:R-:W-:Y:S01]  /*15c0*/  @!P4 IMAD.IADD R104, R104, 0x1, -R15 ;  /* 0x000000016868c824 */ /* 0x000fe200078e0a0f */
[----:B------:R-:W-:Y:S01]  /*15d0*/  LOP3.LUT R5, R0, 0x7f, RZ, 0xc0, !PT ;  /* 0x0000007f00057812 */ /* 0x000fe200078ec0ff */
[----:B------:R-:W-:Y:S01]  /*15e0*/  @!P6 IMAD.MOV R91, RZ, RZ, -R91 ;  /* 0x000000ffff5be224 */ /* 0x000fe200078e0a5b */
[----:B------:R-:W-:Y:S01]  /*15f0*/  ISETP.LT.AND P0, PT, R8, UR11, P0 ;  /* 0x0000000b08007c0c */ /* 0x000fe20008701270 */
[----:B------:R-:W-:Y:S01]  /*1600*/  IMAD R59, R62, 0x2, R45 ;  /* 0x000000023e3b7824 */ /* 0x000fe200078e022d */
[----:B------:R-:W-:-:S02]  /*1610*/  ISETP.NE.U32.AND P4, PT, R5, RZ, PT ;  /* 0x000000ff0500720c */ /* 0x000fc40003f85070 */
[----:B------:R-:W-:Y:S01]  /*1620*/  @!P2 LOP3.LUT R91, RZ, R6, RZ, 0x33, !PT ;  /* 0x00000006ff5ba212 */ /* 0x000fe200078e33ff */
[----:B------:R-:W-:Y:S10]  /*1630*/  BRA.U UP0, `(.L_x_5) ;  /* 0x0000000100187547 */ /* 0x000ff4000b800000 */
[----:B------:R-:W-:Y:S01]  /*1640*/  ELECT P2, URZ, PT ;  /* 0x0000000000ff782f */ /* 0x000fe20003840000 */
[----:B------:R-:W-:Y:S01]  /*1650*/  IMAD.MOV.U32 R6, RZ, RZ, 0x1 ;  /* 0x00000001ff067424 */ /* 0x000fe200078e00ff */
[----:B------:R-:W-:Y:S01]  /*1660*/  UMOV UR4, 0x40 ;  /* 0x0000004000047882 */ /* 0x000fe20000000000 */
[----:B------:R-:W-:Y:S01]  /*1670*/  UVIRTCOUNT.DEALLOC.SMPOOL 0x80 ;  /* 0x000000800000784c */ /* 0x000fe20000000000 */
[----:B------:R-:W-:-:S09]  /*1680*/  ULEA UR4, UR5, UR4, 0x18 ;  /* 0x0000000405047291 */ /* 0x000fd2000f8ec0ff */
[----:B------:R0:W-:Y:S03]  /*1690*/  @P2 STS.U8 [UR4], R6 ;  /* 0x00000006ff002988 */ /* 0x0001e60008000004 */
.L_x_5:
[----:B------:R-:W-:Y:S01]  /*16a0*/  STTM.16dp32bit_t0_t15.x16 tmem[UR14], RZ ;  /* 0x000000ff000079ed */ /* 0x000fe20008a0000e */
[----:B------:R-:W-:Y:S01]  /*16b0*/  STTM.16dp32bit_t16_t31.x16 tmem[UR14+0x10], RZ ;  /* 0x000010ff000079ed */ /* 0x000fe20008a2000e */
[----:B------:R-:W1:Y:S02]  /*16c0*/  FENCE.VIEW.ASYNC.T ;  /* 0x00000000000073c6 */ /* 0x000e640000000200 */
[----:B-1----:R-:W-:Y:S01]  /*16d0*/  VOTEU.ALL UP2, P4 ;  /* 0x0000000000ff7886 */ /* 0x002fe20002040000 */
[----:B------:R-:W-:Y:S01]  /*16e0*/  VOTEU.ALL UP3, P4 ;  /* 0x0000000000ff7886 */ /* 0x000fe20002060000 */
[----:B------:R-:W-:Y:S01]  /*16f0*/  PLOP3.LUT P2, PT, PT, PT, UP1, 0x80, 0x8 ;  /* 0x000000000008781c */ /* 0x000fe20003f4f018 */
[----:B------:R-:W-:Y:S02]  /*1700*/  IMAD R85, R62, 0x2, R59 ;  /* 0x000000023e557824 */ /* 0x000fe400078e023b */
[----:B------:R-:W-:-:S04]  /*1710*/  @!UP2 UIADD3 UR4, UPT, UPT, -UR6, 0x100000, URZ ;  /* 0x001000000604a890 */ /* 0x000fc8000fffe1ff */
[----:B------:R-:W-:Y:S02]  /*1720*/  @!UP2 USHF.L.U32 UR5, UR4, 0xb, URZ ;  /* 0x0000000b0405a899 */ /* 0x000fe400080006ff */
[----:B------:R-:W-:Y:S01]  /*1730*/  @!UP2 USHF.L.U32 UR4, UR4, 0x1, URZ ;  /* 0x000000010404a899 */ /* 0x000fe200080006ff */
[----:B------:R-:W-:Y:S01]  /*1740*/  BAR.SYNC.DEFER_BLOCKING 0x0 ;  /* 0x0000000000007b1d */ /* 0x000fe20000010000 */
[----:B------:R-:W-:Y:S01]  /*1750*/  IMAD R91, R91, UR8, RZ ;  /* 0x000000085b5b7c24 */ /* 0x000fe2000f8e02ff */
[----:B------:R-:W-:Y:S01]  /*1760*/  ISETP.LT.AND P2, PT, R4, UR11, P2 ;  /* 0x0000000b04007c0c */ /* 0x000fe20009741270 */
[----:B------:R-:W-:-:S03]  /*1770*/  IMAD R47, R62, 0x2, R85 ;  /* 0x000000023e2f7824 */ /* 0x000fc600078e0255 */
[C---:B------:R-:W-:Y:S01]  /*1780*/  IADD3 R90, P6, PT, R91.reuse, UR16, RZ ;  /* 0x000000105b5a7c10 */ /* 0x040fe2000ffde0ff */
[----:B------:R-:W-:Y:S01]  /*1790*/  IMAD R49, R62, 0x2, R47 ;  /* 0x000000023e317824 */ /* 0x000fe200078e022f */
[----:B------:R-:W-:Y:S02]  /*17a0*/  LOP3.LUT R12, R4, 0x30, RZ, 0xfc, !PT ;  /* 0x00000030040c7812 */ /* 0x000fe400078efcff */
[----:B------:R-:W-:Y:S01]  /*17b0*/  PRMT R147, RZ, 0x7610, R147 ;  /* 0x00007610ff937816 */ /* 0x000fe20000000093 */
[C---:B------:R-:W-:Y:S01]  /*17c0*/  IMAD R63, R62.reuse, 0x2, R49 ;  /* 0x000000023e3f7824 */ /* 0x040fe200078e0231 */
[----:B------:R-:W-:Y:S02]  /*17d0*/  LEA.HI.X.SX32 R91, R91, UR17, 0x1, P6 ;  /* 0x000000115b5b7c11 */ /* 0x000fe4000b0f0eff */
[----:B------:R-:W-:Y:S01]  /*17e0*/  PRMT R145, RZ, 0x7610, R145 ;  /* 0x00007610ff917816 */ /* 0x000fe20000000091 */
[----:B------:R-:W-:Y:S01]  /*17f0*/  IMAD R19, R62, 0x4, R63 ;  /* 0x000000043e137824 */ /* 0x000fe200078e023f */
[----:B0-----:R-:W-:-:S02]  /*1800*/  IADD3 R6, P6, PT, R9, R90, RZ ;  /* 0x0000005a09067210 */ /* 0x001fc40007fde0ff */
[----:B------:R-:W-:Y:S02]  /*1810*/  PRMT R149, RZ, 0x7610, R149 ;  /* 0x00007610ff957816 */ /* 0x000fe40000000095 */
[----:B------:R-:W-:Y:S01]  /*1820*/  LOP3.LUT R17, R4, 0x38, RZ, 0xfc, !PT ;  /* 0x0000003804117812 */ /* 0x000fe200078efcff */
[----:B------:R-:W-:Y:S01]  /*1830*/  @P2 IMAD.MOV.U32 R8, RZ, RZ, R6 ;  /* 0x000000ffff082224 */ /* 0x000fe200078e0006 */
[----:B------:R-:W-:Y:S01]  /*1840*/  LEA.HI.X.SX32 R9, R9, R91, 0x1, P6 ;  /* 0x0000005b09097211 */ /* 0x000fe200030f0eff */
[----:B------:R-:W0:Y:S02]  /*1850*/  FENCE.VIEW.ASYNC.S ;  /* 0x00000000000073c6 */ /* 0x000e240000000000 */
[----:B0-----:R0:W1:Y:S02]  /*1860*/  @!UP3 SYNCS.EXCH.64 URZ, [UR10], UR4 ;  /* 0x000000040affb5b2 */ /* 0x0010640008000100 */
[----:B-1----:R-:W-:Y:S01]  /*1870*/  BAR.SYNC.DEFER_BLOCKING 0x0 ;  /* 0x0000000000007b1d */ /* 0x002fe20000010000 */
[----:B------:R-:W-:-:S04]  /*1880*/  IMAD R51, R62, 0x2, R19 ;  /* 0x000000023e337824 */ /* 0x000fc800078e0213 */
[----:B------:R-:W-:Y:S01]  /*1890*/  IMAD R67, R62, 0x2, R51 ;  /* 0x000000023e437824 */ /* 0x000fe200078e0233 */
[C---:B------:R-:W-:Y:S02]  /*18a0*/  LOP3.LUT R16, R4.reuse, 0x2, RZ, 0xfc, !PT ;  /* 0x0000000204107812 */ /* 0x040fe400078efcff */
[----:B------:R-:W-:Y:S01]  /*18b0*/  LOP3.LUT R18, R4, 0xa, RZ, 0xfc, !PT ;  /* 0x0000000a04127812 */ /* 0x000fe200078efcff */
[C---:B------:R-:W-:Y:S01]  /*18c0*/  IMAD R89, R62.reuse, 0x2, R67 ;  /* 0x000000023e597824 */ /* 0x040fe200078e0243 */
[----:B------:R-:W-:Y:S02]  /*18d0*/  PRMT R151, RZ, 0x7610, R151 ;  /* 0x00007610ff977816 */ /* 0x000fe40000000097 */
[----:B------:R-:W-:Y:S01]  /*18e0*/  PRMT R159, RZ, 0x7610, R159 ;  /* 0x00007610ff9f7816 */ /* 0x000fe2000000009f */
[----:B------:R-:W-:Y:S01]  /*18f0*/  IMAD R35, R62, 0x2, R89 ;  /* 0x000000023e237824 */ /* 0x000fe200078e0259 */
[----:B------:R-:W-:Y:S02]  /*1900*/  LOP3.LUT R40, R4, 0x1a, RZ, 0xfc, !PT ;  /* 0x0000001a04287812 */ /* 0x000fe400078efcff */
[----:B------:R-:W-:-:S02]  /*1910*/  PRMT R157, RZ, 0x7610, R157 ;  /* 0x00007610ff9d7816 */ /* 0x000fc4000000009d */
[C---:B------:R-:W-:Y:S02]  /*1920*/  LOP3.LUT R38, R4.reuse, 0x12, RZ, 0xfc, !PT ;  /* 0x0000001204267812 */ /* 0x040fe400078efcff */
[----:B------:R-:W-:Y:S02]  /*1930*/  PRMT R124, RZ, 0x7610, R124 ;  /* 0x00007610ff7c7816 */ /* 0x000fe4000000007c */
[----:B------:R-:W-:Y:S02]  /*1940*/  LOP3.LUT R42, R4, 0x22, RZ, 0xfc, !PT ;  /* 0x00000022042a7812 */ /* 0x000fe400078efcff */
[----:B------:R-:W-:Y:S01]  /*1950*/  PRMT R155, RZ, 0x7610, R155 ;  /* 0x00007610ff9b7816 */ /* 0x000fe2000000009b */
[----:B------:R1:W2:Y:S01]  /*1960*/  @P2 LDG.E.U8 R143, desc[UR26][R8.64] ;  /* 0x0000001a088f2981 */ /* 0x0002a2000c1e1100 */
[----:B------:R-:W-:Y:S02]  /*1970*/  PLOP3.LUT P2, PT, PT, PT, UP1, 0x80, 0x8 ;  /* 0x000000000008781c */ /* 0x000fe40003f4f018 */
[----:B------:R-:W-:-:S02]  /*1980*/  PRMT R153, RZ, 0x7610, R153 ;  /* 0x00007610ff997816 */ /* 0x000fc40000000099 */
[----:B------:R-:W-:Y:S02]  /*1990*/  PRMT R125, RZ, 0x7610, R125 ;  /* 0x00007610ff7d7816 */ /* 0x000fe4000000007d */
[----:B------:R-:W-:Y:S02]  /*19a0*/  PRMT R156, RZ, 0x7610, R156 ;  /* 0x00007610ff9c7816 */ /* 0x000fe4000000009c */
[----:B------:R-:W-:Y:S02]  /*19b0*/  PRMT R164, RZ, 0x7610, R164 ;  /* 0x00007610ffa47816 */ /* 0x000fe400000000a4 */
[----:B------:R-:W-:Y:S02]  /*19c0*/  LOP3.LUT R50, R4, 0xc, RZ, 0xfc, !PT ;  /* 0x0000000c04327812 */ /* 0x000fe400078efcff */
[----:B------:R-:W-:Y:S02]  /*19d0*/  PRMT R160, RZ, 0x7610, R160 ;  /* 0x00007610ffa07816 */ /* 0x000fe400000000a0 */
[----:B------:R-:W-:-:S02]  /*19e0*/  PRMT R162, RZ, 0x7610, R162 ;  /* 0x00007610ffa27816 */ /* 0x000fc400000000a2 */
[----:B------:R-:W-:Y:S02]  /*19f0*/  LOP3.LUT R56, R4, 0x24, RZ, 0xfc, !PT ;  /* 0x0000002404387812 */ /* 0x000fe400078efcff */
[----:B------:R-:W-:Y:S02]  /*1a00*/  PRMT R131, RZ, 0x7610, R131 ;  /* 0x00007610ff837816 */ /* 0x000fe40000000083 */
[----:B------:R-:W-:Y:S02]  /*1a10*/  PRMT R133, RZ, 0x7610, R133 ;  /* 0x00007610ff857816 */ /* 0x000fe40000000085 */
[----:B------:R-:W-:Y:S02]  /*1a20*/  PRMT R158, RZ, 0x7610, R158 ;  /* 0x00007610ff9e7816 */ /* 0x000fe4000000009e */
[----:B------:R-:W-:Y:S02]  /*1a30*/  LEA.HI R66, R0, 0x1e, RZ, 0x1a ;  /* 0x0000001e00427811 */ /* 0x000fe400078fd0ff */
[----:B------:R-:W-:-:S02]  /*1a40*/  PRMT R137, RZ, 0x7610, R137 ;  /* 0x00007610ff897816 */ /* 0x000fc40000000089 */
[C---:B------:R-:W-:Y:S02]  /*1a50*/  LEA.HI R86, R0.reuse, 0xe, RZ, 0x1a ;  /* 0x0000000e00567811 */ /* 0x040fe400078fd0ff */
[----:B------:R-:W-:Y:S02]  /*1a60*/  LEA.HI R98, R0, 0x2e, RZ, 0x1a ;  /* 0x0000002e00627811 */ /* 0x000fe400078fd0ff */
[----:B------:R-:W-:Y:S02]  /*1a70*/  PRMT R135, RZ, 0x7610, R135 ;  /* 0x00007610ff877816 */ /* 0x000fe40000000087 */
[----:B------:R-:W-:Y:S01]  /*1a80*/  PRMT R139, RZ, 0x7610, R139 ;  /* 0x00007610ff8b7816 */ /* 0x000fe2000000008b */
[----:B------:R-:W-:Y:S01]  /*1a90*/  IMAD R123, R65, UR21, RZ ;  /* 0x00000015417b7c24 */ /* 0x000fe2000f8e02ff */
[----:B-1----:R-:W-:Y:S02]  /*1aa0*/  IADD3 R8, P6, PT, R11, R90, RZ ;  /* 0x0000005a0b087210 */ /* 0x002fe40007fde0ff */
[----:B------:R-:W-:-:S02]  /*1ab0*/  LOP3.LUT R64, R4, 0x34, RZ, 0xfc, !PT ;  /* 0x0000003404407812 */ /* 0x000fc400078efcff */
[----:B------:R-:W-:Y:S01]  /*1ac0*/  LOP3.LUT R87, R4, 0x36, RZ, 0xfc, !PT ;  /* 0x0000003604577812 */ /* 0x000fe200078efcff */
[----:B------:R-:W-:Y:S01]  /*1ad0*/  IMAD R53, R62, 0x2, R35 ;  /* 0x000000023e357824 */ /* 0x000fe200078e0223 */
[-C--:B------:R-:W-:Y:S01]  /*1ae0*/  LEA.HI.X.SX32 R11, R11, R91.reuse, 0x1, P6 ;  /* 0x0000005b0b0b7211 */ /* 0x080fe200030f0eff */
[----:B------:R-:W-:Y:S01]  /*1af0*/  @P1 IMAD.MOV.U32 R14, RZ, RZ, R8 ;  /* 0x000000ffff0e1224 */ /* 0x000fe200078e0008 */
[C---:B------:R-:W-:Y:S02]  /*1b00*/  IADD3 R10, P6, PT, R13.reuse, R90, RZ ;  /* 0x0000005a0d0a7210 */ /* 0x040fe40007fde0ff */
[----:B------:R-:W-:Y:S01]  /*1b10*/  PRMT R127, RZ, 0x7610, R127 ;  /* 0x00007610ff7f7816 */ /* 0x000fe2000000007f */
[----:B------:R-:W-:Y:S01]  /*1b20*/  @P1 IMAD.MOV.U32 R15, RZ, RZ, R11 ;  /* 0x000000ffff0f1224 */ /* 0x000fe200078e000b */
[----:B------:R-:W-:Y:S01]  /*1b30*/  ISETP.LT.AND P2, PT, R12, UR11, P2 ;  /* 0x0000000b0c007c0c */ /* 0x000fe20009741270 */
[----:B------:R-:W-:Y:S01]  /*1b40*/  @P3 IMAD.MOV.U32 R12, RZ, RZ, R10 ;  /* 0x000000ffff0c3224 */ /* 0x000fe200078e000a */
[----:B------:R-:W-:Y:S01]  /*1b50*/  LEA.HI.X.SX32 R13, R13, R91, 0x1, P6 ;  /* 0x0000005b0d0d7211 */ /* 0x000fe200030f0eff */
[----:B------:R-:W-:Y:S01]  /*1b60*/  IMAD R69, R62, 0x2, R53 ;  /* 0x000000023e457824 */ /* 0x000fe200078e0235 */
[----:B------:R-:W3:Y:S01]  /*1b70*/  @P1 LDG.E.U8 R145, desc[UR26][R14.64] ;  /* 0x0000001a0e911981 */ /* 0x000ee2000c1e1100 */
[----:B------:R-:W-:-:S02]  /*1b80*/  PRMT R129, RZ, 0x7610, R129 ;  /* 0x00007610ff817816 */ /* 0x000fc40000000081 */
[----:B------:R-:W-:Y:S01]  /*1b90*/  PRMT R126, RZ, 0x7610, R126 ;  /* 0x00007610ff7e7816 */ /* 0x000fe2000000007e */
[----:B------:R1:W4:Y:S01]  /*1ba0*/  @P3 LDG.E.U8 R147, desc[UR26][R12.64] ;  /* 0x0000001a0c933981 */ /* 0x000322000c1e1100 */
[----:B------:R-:W-:Y:S02]  /*1bb0*/  PLOP3.LUT P1, PT, PT, PT, UP1, 0x80, 0x8 ;  /* 0x000000000008781c */ /* 0x000fe40003f2f018 */
[----:B------:R-:W-:Y:S01]  /*1bc0*/  PRMT R128, RZ, 0x7610, R128 ;  /* 0x00007610ff807816 */ /* 0x000fe20000000080 */
[----:B------:R-:W-:Y:S01]  /*1bd0*/  IMAD.MOV.U32 R111, RZ, RZ, R92 ;  /* 0x000000ffff6f7224 */ /* 0x000fe200078e005c */
[----:B------:R-:W-:Y:S01]  /*1be0*/  PLOP3.LUT P3, PT, PT, PT, UP1, 0x80, 0x8 ;  /* 0x000000000008781c */ /* 0x000fe20003f6f018 */
[----:B------:R-:W5:Y:S01]  /*1bf0*/  LDCU UR8, c[0x0][0x3b0] ;  /* 0x00007600ff0877ac */ /* 0x000f620008000800 */
[----:B------:R-:W-:Y:S02]  /*1c00*/  ISETP.LT.AND P1, PT, R17, UR11, P1 ;  /* 0x0000000b11007c0c */ /* 0x000fe40008f21270 */
[----:B------:R-:W-:-:S02]  /*1c10*/  ISETP.LT.AND P3, PT, R16, UR11, P3 ;  /* 0x0000000b10007c0c */ /* 0x000fc40009f61270 */
[----:B-1----:R-:W-:-:S04]  /*1c20*/  IADD3 R12, P6, PT, R19, R90, RZ ;  /* 0x0000005a130c7210 */ /* 0x002fc80007fde0ff */
[----:B------:R-:W-:Y:S01]  /*1c30*/  LEA.HI.X.SX32 R15, R19, R91, 0x1, P6 ;  /* 0x0000005b130f7211 */ /* 0x000fe200030f0eff */
[----:B------:R-:W-:Y:S02]  /*1c40*/  @P5 IMAD.MOV.U32 R14, RZ, RZ, R12 ;  /* 0x000000ffff0e5224 */ /* 0x000fe400078e000c */
[----:B------:R-:W-:-:S03]  /*1c50*/  IMAD R19, R62, 0x4, R69 ;  /* 0x000000043e137824 */ /* 0x000fc600078e0245 */
[----:B------:R1:W2:Y:S01]  /*1c60*/  @P5 LDG.E.U8 R149, desc[UR26][R14.64] ;  /* 0x0000001a0e955981 */ /* 0x0002a2000c1e1100 */
[----:B------:R-:W-:Y:S01]  /*1c70*/  IMAD R61, R62, 0x2, R19 ;  /* 0x000000023e3d7824 */ /* 0x000fe200078e0213 */
[----:B------:R-:W-:-:S03]  /*1c80*/  PLOP3.LUT P5, PT, PT, PT, UP1, 0x80, 0x8 ;  /* 0x000000000008781c */ /* 0x000fc60003faf018 */
[----:B------:R-:W-:Y:S01]  /*1c90*/  IMAD R71, R62, 0x2, R61 ;  /* 0x000000023e477824 */ /* 0x000fe200078e023d */
[----:B------:R-:W-:-:S03]  /*1ca0*/  ISETP.LT.AND P5, PT, R18, UR11, P5 ;  /* 0x0000000b12007c0c */ /* 0x000fc6000afa1270 */
[----:B------:R-:W-:Y:S01]  /*1cb0*/  IMAD R73, R62, 0x2, R71 ;  /* 0x000000023e497824 */ /* 0x000fe200078e0247 */
[----:B-1----:R-:W-:-:S04]  /*1cc0*/  IADD3 R14, P6, PT, R35, R90, RZ ;  /* 0x0000005a230e7210 */ /* 0x002fc80007fde0ff */
[-C--:B------:R-:W-:Y:S01]  /*1cd0*/  LEA.HI.X.SX32 R17, R35, R91.reuse, 0x1, P6 ;  /* 0x0000005b23117211 */ /* 0x080fe200030f0eff */
[----:B------:R-:W-:Y:S01]  /*1ce0*/  IMAD R75, R62, 0x2, R73 ;  /* 0x000000023e4b7824 */ /* 0x000fe200078e0249 */
[C---:B------:R-:W-:Y:S01]  /*1cf0*/  IADD3 R16, P6, PT, R19.reuse, R90, RZ ;  /* 0x0000005a13107210 */ /* 0x040fe20007fde0ff */
[----:B------:R-:W-:Y:S02]  /*1d00*/  @P0 IMAD.MOV.U32 R36, RZ, RZ, R14 ;  /* 0x000000ffff240224 */ /* 0x000fe400078e000e */
[----:B------:R-:W-:Y:S01]  /*1d10*/  @P0 IMAD.MOV.U32 R37, RZ, RZ, R17 ;  /* 0x000000ffff250224 */ /* 0x000fe200078e0011 */
[----:B------:R-:W-:Y:S01]  /*1d20*/  LEA.HI.X.SX32 R19, R19, R91, 0x1, P6 ;  /* 0x0000005b13137211 */ /* 0x000fe200030f0eff */
[----:B------:R-:W-:-:S03]  /*1d30*/  @P2 IMAD.MOV.U32 R18, RZ, RZ, R16 ;  /* 0x000000ffff122224 */ /* 0x000fc600078e0010 */
[----:B------:R-:W2:Y:S04]  /*1d40*/  @P0 LDG.E.U8 R159, desc[UR26][R36.64] ;  /* 0x0000001a249f0981 */ /* 0x000ea8000c1e1100 */
[----:B------:R1:W2:Y:S01]  /*1d50*/  @P2 LDG.E.U8 R151, desc[UR26][R18.64] ;  /* 0x0000001a12972981 */ /* 0x0002a2000c1e1100 */
[----:B------:R-:W-:Y:S02]  /*1d60*/  PLOP3.LUT P0, PT, PT, PT, UP1, 0x80, 0x8 ;  /* 0x000000000008781c */ /* 0x000fe40003f0f018 */
[----:B------:R-:W-:Y:S02]  /*1d70*/  PLOP3.LUT P2, PT, PT, PT, UP1, 0x80, 0x8 ;  /* 0x000000000008781c */ /* 0x000fe40003f4f018 */
[----:B------:R-:W-:Y:S02]  /*1d80*/  ISETP.LT.AND P0, PT, R40, UR11, P0 ;  /* 0x0000000b28007c0c */ /* 0x000fe40008701270 */
[----:B------:R-:W-:-:S02]  /*1d90*/  ISETP.LT.AND P2, PT, R38, UR11, P2 ;  /* 0x0000000b26007c0c */ /* 0x000fc40009741270 */
[----:B-1----:R-:W-:-:S04]  /*1da0*/  IADD3 R18, P6, PT, R75, R90, RZ ;  /* 0x0000005a4b127210 */ /* 0x002fc80007fde0ff */
[----:B------:R-:W-:Y:S01]  /*1db0*/  LEA.HI.X.SX32 R35, R75, R91, 0x1, P6 ;  /* 0x0000005b4b237211 */ /* 0x000fe200030f0eff */
[----:B------:R-:W-:Y:S01]  /*1dc0*/  @P1 IMAD.MOV.U32 R40, RZ, RZ, R18 ;  /* 0x000000ffff281224 */ /* 0x000fe200078e0012 */
[----:B------:R-:W-:-:S03]  /*1dd0*/  IADD3 R36, P6, PT, R39, R90, RZ ;  /* 0x0000005a27247210 */ /* 0x000fc60007fde0ff */
[----:B------:R-:W-:Y:S01]  /*1de0*/  @P1 IMAD.MOV.U32 R41, RZ, RZ, R35 ;  /* 0x000000ffff291224 */ /* 0x000fe200078e0023 */
[----:B------:R-:W-:-:S04]  /*1df0*/  LEA.HI.X.SX32 R37, R39, R91, 0x1, P6 ;  /* 0x0000005b27257211 */ /* 0x000fc800030f0eff */
[----:B------:R1:W2:Y:S01]  /*1e00*/  @P1 LDG.E.U8 R157, desc[UR26][R40.64] ;  /* 0x0000001a289d1981 */ /* 0x0002a2000c1e1100 */
[C---:B------:R-:W-:Y:S02]  /*1e10*/  IADD3 R38, P1, PT, R43.reuse, R90, RZ ;  /* 0x0000005a2b267210 */ /* 0x040fe40007f3e0ff */
[----:B------:R-:W-:Y:S01]  /*1e20*/  PLOP3.LUT P6, PT, PT, PT, UP1, 0x80, 0x8 ;  /* 0x000000000008781c */ /* 0x000fe20003fcf018 */
[----:B------:R-:W2:Y:S01]  /*1e30*/  @P3 LDG.E.U8 R153, desc[UR26][R36.64] ;  /* 0x0000001a24993981 */ /* 0x000ea2000c1e1100 */
[----:B------:R-:W-:Y:S02]  /*1e40*/  LEA.HI.X.SX32 R39, R43, R91, 0x1, P1 ;  /* 0x0000005b2b277211 */ /* 0x000fe400008f0eff */
[----:B------:R-:W-:-:S03]  /*1e50*/  ISETP.LT.AND P1, PT, R42, UR11, P6 ;  /* 0x0000000b2a007c0c */ /* 0x000fc6000b721270 */
[----:B------:R-:W2:Y:S01]  /*1e60*/  @P5 LDG.E.U8 R124, desc[UR26][R38.64] ;  /* 0x0000001a267c5981 */ /* 0x000ea2000c1e1100 */
[----:B-1----:R-:W-:Y:S02]  /*1e70*/  LOP3.LUT R40, R4, 0x18, RZ, 0xfc, !PT ;  /* 0x0000001804287812 */ /* 0x002fe400078efcff */
[----:B------:R-:W-:Y:S02]  /*1e80*/  PLOP3.LUT P5, PT, PT, PT, UP1, 0x80, 0x8 ;  /* 0x000000000008781c */ /* 0x000fe40003faf018 */
[CC--:B------:R-:W-:Y:S02]  /*1e90*/  IADD3 R42, P6, PT, R45.reuse, R90.reuse, RZ ;  /* 0x0000005a2d2a7210 */ /* 0x0c0fe40007fde0ff */
[----:B------:R-:W-:Y:S02]  /*1ea0*/  ISETP.LT.AND P5, PT, R40, UR11, P5 ;  /* 0x0000000b28007c0c */ /* 0x000fe4000afa1270 */
[----:B------:R-:W-:Y:S02]  /*1eb0*/  LEA.HI.X.SX32 R43, R45, R91, 0x1, P6 ;  /* 0x0000005b2d2b7211 */ /* 0x000fe400030f0eff */
[----:B------:R-:W-:-:S02]  /*1ec0*/  IADD3 R44, P6, PT, R47, R90, RZ ;  /* 0x0000005a2f2c7210 */ /* 0x000fc40007fde0ff */
[----:B------:R-:W-:Y:S01]  /*1ed0*/  LOP3.LUT R41, R4, 0x2a, RZ, 0xfc, !PT ;  /* 0x0000002a04297812 */ /* 0x000fe200078efcff */
[----:B------:R-:W2:Y:S01]  /*1ee0*/  @P2 LDG.E.U8 R125, desc[UR26][R42.64] ;  /* 0x0000001a2a7d2981 */ /* 0x000ea2000c1e1100 */
[----:B------:R-:W-:-:S05]  /*1ef0*/  LEA.HI.X.SX32 R45, R47, R91, 0x1, P6 ;  /* 0x0000005b2f2d7211 */ /* 0x000fca00030f0eff */
[----:B------:R-:W2:Y:S01]  /*1f00*/  @P5 LDG.E.U8 R155, desc[UR26][R44.64] ;  /* 0x0000001a2c9b5981 */ /* 0x000ea2000c1e1100 */
[----:B------:R-:W-:Y:S02]  /*1f10*/  PLOP3.LUT P3, PT, PT, PT, UP1, 0x80, 0x8 ;  /* 0x000000000008781c */ /* 0x000fe40003f6f018 */
[----:B------:R-:W-:Y:S02]  /*1f20*/  IADD3 R46, P2, PT, R49, R90, RZ ;  /* 0x0000005a312e7210 */ /* 0x000fe40007f5e0ff */
[----:B------:R-:W-:Y:S02]  /*1f30*/  ISETP.LT.AND P3, PT, R41, UR11, P3 ;  /* 0x0000000b29007c0c */ /* 0x000fe40009f61270 */
[----:B------:R-:W-:Y:S02]  /*1f40*/  LOP3.LUT R41, R4, 0x32, RZ, 0xfc, !PT ;  /* 0x0000003204297812 */ /* 0x000fe400078efcff */
[----:B------:R-:W-:Y:S02]  /*1f50*/  PLOP3.LUT P6, PT, PT, PT, UP1, 0x80, 0x8 ;  /* 0x000000000008781c */ /* 0x000fe40003fcf018 */
[----:B------:R-:W-:-:S02]  /*1f60*/  LEA.HI.X.SX32 R47, R49, R91, 0x1, P2 ;  /* 0x0000005b312f7211 */ /* 0x000fc400010f0eff */
[----:B------:R-:W-:Y:S02]  /*1f70*/  ISETP.LT.AND P2, PT, R41, UR11, P6 ;  /* 0x0000000b29007c0c */ /* 0x000fe4000b741270 */
[CC--:B------:R-:W-:Y:S01]  /*1f80*/  IADD3 R48, P6, PT, R51.reuse, R90.reuse, RZ ;  /* 0x0000005a33307210 */ /* 0x0c0fe20007fde0ff */
[----:B------:R-:W2:Y:S01]  /*1f90*/  @P0 LDG.E.U8 R156, desc[UR26][R46.64] ;  /* 0x0000001a2e9c0981 */ /* 0x000ea2000c1e1100 */
[----:B------:R-:W-:Y:S02]  /*1fa0*/  PLOP3.LUT P5, PT, PT, PT, UP1, 0x80, 0x8 ;  /* 0x000000000008781c */ /* 0x000fe40003faf018 */
[----:B------:R-:W-:Y:S02]  /*1fb0*/  LEA.HI.X.SX32 R49, R51, R91, 0x1, P6 ;  /* 0x0000005b33317211 */ /* 0x000fe400030f0eff */
[----:B------:R-:W-:Y:S02]  /*1fc0*/  ISETP.LT.AND P5, PT, R50, UR11, P5 ;  /* 0x0000000b32007c0c */ /* 0x000fe4000afa1270 */
[----:B------:R-:W-:Y:S01]  /*1fd0*/  IADD3 R50, P6, PT, R53, R90, RZ ;  /* 0x0000005a35327210 */ /* 0x000fe20007fde0ff */
[----:B------:R-:W2:Y:S01]  /*1fe0*/  @P1 LDG.E.U8 R164, desc[UR26][R48.64] ;  /* 0x0000001a30a41981 */ /* 0x000ea2000c1e1100 */
[----:B------:R-:W-:-:S02]  /*1ff0*/  LOP3.LUT R41, R4, 0x4, RZ, 0xfc, !PT ;  /* 0x0000000404297812 */ /* 0x000fc400078efcff */
[----:B------:R-:W-:Y:S02]  /*2000*/  PLOP3.LUT P0, PT, PT, PT, UP1, 0x80, 0x8 ;  /* 0x000000000008781c */ /* 0x000fe40003f0f018 */
[----:B------:R-:W-:Y:S02]  /*2010*/  IADD3 R52, P1, PT, R61, R90, RZ ;  /* 0x0000005a3d347210 */ /* 0x000fe40007f3e0ff */
[-C--:B------:R-:W-:Y:S02]  /*2020*/  LEA.HI.X.SX32 R51, R53, R91.reuse, 0x1, P6 ;  /* 0x0000005b35337211 */ /* 0x080fe400030f0eff */
[----:B------:R-:W-:Y:S02]  /*2030*/  ISETP.LT.AND P0, PT, R41, UR11, P0 ;  /* 0x0000000b29007c0c */ /* 0x000fe40008701270 */
[----:B------:R-:W-:Y:S01]  /*2040*/  LEA.HI.X.SX32 R53, R61, R91, 0x1, P1 ;  /* 0x0000005b3d357211 */ /* 0x000fe200008f0eff */
[----:B------:R-:W2:Y:S01]  /*2050*/  @P3 LDG.E.U8 R162, desc[UR26][R50.64] ;  /* 0x0000001a32a23981 */ /* 0x000ea2000c1e1100 */
[----:B------:R-:W-:-:S02]  /*2060*/  LOP3.LUT R41, R4, 0x14, RZ, 0xfc, !PT ;  /* 0x0000001404297812 */ /* 0x000fc400078efcff */
[----:B------:R-:W-:Y:S01]  /*2070*/  PLOP3.LUT P6, PT, PT, PT, UP1, 0x80, 0x8 ;  /* 0x000000000008781c */ /* 0x000fe20003fcf018 */
[----:B------:R-:W2:Y:S01]  /*2080*/  @P2 LDG.E.U8 R160, desc[UR26][R52.64] ;  /* 0x0000001a34a02981 */ /* 0x000ea2000c1e1100 */
[----:B------:R-:W-:Y:S02]  /*2090*/  PLOP3.LUT P2, PT, PT, PT, UP1, 0x80, 0x8 ;  /* 0x000000000008781c */ /* 0x000fe40003f4f018 */
[----:B------:R-:W-:Y:S02]  /*20a0*/  ISETP.LT.AND P1, PT, R41, UR11, P6 ;  /* 0x0000000b29007c0c */ /* 0x000fe4000b721270 */
[C---:B------:R-:W-:Y:S02]  /*20b0*/  IADD3 R54, P6, PT, R55.reuse, R90, RZ ;  /* 0x0000005a37367210 */ /* 0x040fe40007fde0ff */
[----:B------:R-:W-:Y:S02]  /*20c0*/  ISETP.LT.AND P2, PT, R56, UR11, P2 ;  /* 0x0000000b38007c0c */ /* 0x000fe40009741270 */
[----:B------:R-:W-:-:S02]  /*20d0*/  LEA.HI.X.SX32 R55, R55, R91, 0x1, P6 ;  /* 0x0000005b37377211 */ /* 0x000fc400030f0eff */
[CC--:B------:R-:W-:Y:S02]  /*20e0*/  IADD3 R56, P6, PT, R57.reuse, R90.reuse, RZ ;  /* 0x0000005a39387210 */ /* 0x0c0fe40007fde0ff */
[C---:B------:R-:W-:Y:S01]  /*20f0*/  LOP3.LUT R41, R4.reuse, 0x1c, RZ, 0xfc, !PT ;  /* 0x0000001c04297812 */ /* 0x040fe200078efcff */
[----:B------:R-:W2:Y:S01]  /*2100*/  @P0 LDG.E.U8 R131, desc[UR26][R54.64] ;  /* 0x0000001a36830981 */ /* 0x000ea2000c1e1100 */
[----:B------:R-:W-:Y:S02]  /*2110*/  PLOP3.LUT P3, PT, PT, PT, UP1, 0x80, 0x8 ;  /* 0x000000000008781c */ /* 0x000fe40003f6f018 */
[----:B------:R-:W-:Y:S02]  /*2120*/  LEA.HI.X.SX32 R57, R57, R91, 0x1, P6 ;  /* 0x0000005b39397211 */ /* 0x000fe400030f0eff */
[----:B------:R-:W-:Y:S02]  /*2130*/  ISETP.LT.AND P3, PT, R41, UR11, P3 ;  /* 0x0000000b29007c0c */ /* 0x000fe40009f61270 */
[----:B------:R-:W-:Y:S01]  /*2140*/  LOP3.LUT R41, R4, 0x3a, RZ, 0xfc, !PT ;  /* 0x0000003a04297812 */ /* 0x000fe200078efcff */
[----:B------:R-:W-:Y:S01]  /*2150*/  IMAD R75, R62, 0x2, R75 ;  /* 0x000000023e4b7824 */ /* 0x000fe200078e024b */
[----:B------:R-:W-:Y:S01]  /*2160*/  PLOP3.LUT P6, PT, PT, PT, UP1, 0x80, 0x8 ;  /* 0x000000000008781c */ /* 0x000fe20003fcf018 */
[----:B------:R-:W3:Y:S01]  /*2170*/  @P5 LDG.E.U8 R133, desc[UR26][R56.64] ;  /* 0x0000001a38855981 */ /* 0x000ee2000c1e1100 */
[----:B------:R-:W-:-:S02]  /*2180*/  IADD3 R58, P0, PT, R59, R90, RZ ;  /* 0x0000005a3b3a7210 */ /* 0x000fc40007f1e0ff */
[----:B------:R-:W-:Y:S02]  /*2190*/  ISETP.LT.AND P5, PT, R41, UR11, P6 ;  /* 0x0000000b29007c0c */ /* 0x000fe4000b7a1270 */
[-C--:B------:R-:W-:Y:S02]  /*21a0*/  LEA.HI.X.SX32 R59, R59, R91.reuse, 0x1, P0 ;  /* 0x0000005b3b3b7211 */ /* 0x080fe400000f0eff */
[----:B------:R-:W-:Y:S02]  /*21b0*/  LOP3.LUT R61, R4, 0x2c, RZ, 0xfc, !PT ;  /* 0x0000002c043d7812 */ /* 0x000fe400078efcff */
[----:B------:R-:W-:Y:S01]  /*21c0*/  PLOP3.LUT P0, PT, PT, PT, UP1, 0x80, 0x8 ;  /* 0x000000000008781c */ /* 0x000fe20003f0f018 */
[----:B------:R-:W-:Y:S01]  /*21d0*/  IMAD R81, R66, UR20, RZ ;  /* 0x0000001442517c24 */ /* 0x000fe2000f8e02ff */
[-C--:B------:R-:W-:Y:S01]  /*21e0*/  IADD3 R60, P6, PT, R75, R90.reuse, RZ ;  /* 0x0000005a4b3c7210 */ /* 0x080fe20007fde0ff */
[----:B------:R-:W-:Y:S01]  /*21f0*/  IMAD R77, R86, UR20, RZ ;  /* 0x00000014564d7c24 */ /* 0x000fe2000f8e02ff */
[----:B------:R-:W-:Y:S01]  /*2200*/  ISETP.LT.AND P0, PT, R61, UR11, P0 ;  /* 0x0000000b3d007c0c */ /* 0x000fe20008701270 */
[----:B------:R-:W-:Y:S01]  /*2210*/  IMAD R79, R98, UR20, RZ ;  /* 0x00000014624f7c24 */ /* 0x000fe2000f8e02ff */
[-C--:B------:R-:W-:Y:S01]  /*2220*/  LEA.HI.X.SX32 R61, R75, R91.reuse, 0x1, P6 ;  /* 0x0000005b4b3d7211 */ /* 0x080fe200030f0eff */
[----:B------:R-:W-:Y:S01]  /*2230*/  IMAD R75, R62, 0x2, R75 ;  /* 0x000000023e4b7824 */ /* 0x000fe200078e024b */
[CC--:B------:R-:W-:Y:S01]  /*2240*/  IADD3 R62, P6, PT, R63.reuse, R90.reuse, RZ ;  /* 0x0000005a3f3e7210 */ /* 0x0c0fe20007fde0ff */
[----:B------:R-:W4:Y:S03]  /*2250*/  @P1 LDG.E.U8 R135, desc[UR26][R58.64] ;  /* 0x0000001a3a871981 */ /* 0x000f26000c1e1100 */
[----:B------:R-:W-:Y:S01]  /*2260*/  LEA.HI.X.SX32 R63, R63, R91, 0x1, P6 ;  /* 0x0000005b3f3f7211 */ /* 0x000fe200030f0eff */
[----:B------:R-:W4:Y:S01]  /*2270*/  @P5 LDG.E.U8 R158, desc[UR26][R60.64] ;  /* 0x0000001a3c9e5981 */ /* 0x000f22000c1e1100 */
[----:B------:R-:W-:-:S03]  /*2280*/  IADD3 R66, P5, PT, R67, R90, RZ ;  /* 0x0000005a43427210 */ /* 0x000fc60007fbe0ff */
[----:B------:R-:W4:Y:S01]  /*2290*/  @P3 LDG.E.U8 R137, desc[UR26][R62.64] ;  /* 0x0000001a3e893981 */ /* 0x000f22000c1e1100 */
[-C--:B------:R-:W-:Y:S02]  /*22a0*/  LEA.HI.X.SX32 R67, R67, R91.reuse, 0x1, P5 ;  /* 0x0000005b43437211 */ /* 0x080fe400028f0eff */
[-C--:B------:R-:W-:Y:S02]  /*22b0*/  IADD3 R70, P3, PT, R71, R90.reuse, RZ ;  /* 0x0000005a47467210 */ /* 0x080fe40007f7e0ff */
[-C--:B------:R-:W-:Y:S01]  /*22c0*/  IADD3 R72, P5, PT, R73, R90.reuse, RZ ;  /* 0x0000005a49487210 */ /* 0x080fe20007fbe0ff */
[----:B------:R-:W4:Y:S01]  /*22d0*/  @P2 LDG.E.U8 R139, desc[UR26][R66.64] ;  /* 0x0000001a428b2981 */ /* 0x000f22000c1e1100 */
[----:B------:R-:W-:Y:S02]  /*22e0*/  IADD3 R68, P6, PT, R69, R90, RZ ;  /* 0x0000005a45447210 */ /* 0x000fe40007fde0ff */
[-C--:B------:R-:W-:Y:S02]  /*22f0*/  LEA.HI.X.SX32 R71, R71, R91.reuse, 0x1, P3 ;  /* 0x0000005b47477211 */ /* 0x080fe400018f0eff */
[----:B------:R-:W-:-:S02]  /*2300*/  LEA.HI.X.SX32 R73, R73, R91, 0x1, P5 ;  /* 0x0000005b49497211 */ /* 0x000fc400028f0eff */
[-C--:B------:R-:W-:Y:S02]  /*2310*/  IADD3 R76, P3, PT, R77, R90.reuse, RZ ;  /* 0x0000005a4d4c7210 */ /* 0x080fe40007f7e0ff */
[----:B------:R-:W-:Y:S02]  /*2320*/  IADD3 R78, P5, PT, R79, R90, RZ ;  /* 0x0000005a4f4e7210 */ /* 0x000fe40007fbe0ff */
[----:B------:R-:W-:Y:S02]  /*2330*/  PLOP3.LUT P1, PT, PT, PT, UP1, 0x80, 0x8 ;  /* 0x000000000008781c */ /* 0x000fe40003f2f018 */
[----:B------:R-:W-:Y:S02]  /*2340*/  LOP3.LUT R65, R4, 0x3c, RZ, 0xfc, !PT ;  /* 0x0000003c04417812 */ /* 0x000fe400078efcff */
[----:B------:R-:W-:Y:S02]  /*2350*/  PLOP3.LUT P2, PT, PT, PT, UP1, 0x80, 0x8 ;  /* 0x000000000008781c */ /* 0x000fe40003f4f018 */
[----:B------:R-:W-:-:S02]  /*2360*/  LEA.HI.X.SX32 R69, R69, R91, 0x1, P6 ;  /* 0x0000005b45457211 */ /* 0x000fc400030f0eff */
[-C--:B------:R-:W-:Y:S02]  /*2370*/  IADD3 R74, P6, PT, R75, R90.reuse, RZ ;  /* 0x0000005a4b4a7210 */ /* 0x080fe40007fde0ff */
[-C--:B------:R-:W-:Y:S02]  /*2380*/  LEA.HI.X.SX32 R77, R77, R91.reuse, 0x1, P3 ;  /* 0x0000005b4d4d7211 */ /* 0x080fe400018f0eff */
[----:B------:R-:W-:Y:S02]  /*2390*/  LEA.HI.X.SX32 R79, R79, R91, 0x1, P5 ;  /* 0x0000005b4f4f7211 */ /* 0x000fe400028f0eff */
[----:B------:R-:W-:Y:S02]  /*23a0*/  ISETP.LT.AND P1, PT, R64, UR11, P1 ;  /* 0x0000000b40007c0c */ /* 0x000fe40008f21270 */
[-C--:B------:R-:W-:Y:S02]  /*23b0*/  IADD3 R82, P3, PT, R83, R90.reuse, RZ ;  /* 0x0000005a53527210 */ /* 0x080fe40007f7e0ff */
[----:B------:R-:W-:-:S02]  /*23c0*/  IADD3 R84, P5, PT, R85, R90, RZ ;  /* 0x0000005a55547210 */ /* 0x000fc40007fbe0ff */
[----:B------:R-:W-:Y:S02]  /*23d0*/  ISETP.LT.AND P2, PT, R65, UR11, P2 ;  /* 0x0000000b41007c0c */ /* 0x000fe40009741270 */
[-C--:B------:R-:W-:Y:S02]  /*23e0*/  LEA.HI.X.SX32 R75, R75, R91.reuse, 0x1, P6 ;  /* 0x0000005b4b4b7211 */ /* 0x080fe400030f0eff */
[----:B------:R-:W-:Y:S02]  /*23f0*/  LEA.HI R64, R0, 0x3e, RZ, 0x1a ;  /* 0x0000003e00407811 */ /* 0x000fe400078fd0ff */
[----:B------:R-:W-:Y:S01]  /*2400*/  IADD3 R80, P6, PT, R81, R90, RZ ;  /* 0x0000005a51507210 */ /* 0x000fe20007fde0ff */
[----:B------:R-:W4:Y:S01]  /*2410*/  @P1 LDG.E.U8 R127, desc[UR26][R70.64] ;  /* 0x0000001a467f1981 */ /* 0x000f22000c1e1100 */
[-C--:B------:R-:W-:Y:S02]  /*2420*/  LEA.HI.X.SX32 R83, R83, R91.reuse, 0x1, P3 ;  /* 0x0000005b53537211 */ /* 0x080fe400018f0eff */
[----:B------:R-:W-:-:S02]  /*2430*/  LEA.HI.X.SX32 R85, R85, R91, 0x1, P5 ;  /* 0x0000005b55557211 */ /* 0x000fc400028f0eff */
[----:B------:R-:W-:Y:S01]  /*2440*/  PLOP3.LUT P3, PT, PT, PT, UP1, 0x80, 0x8 ;  /* 0x000000000008781c */ /* 0x000fe20003f6f018 */
[----:B------:R-:W4:Y:S01]  /*2450*/  @P2 LDG.E.U8 R129, desc[UR26][R74.64] ;  /* 0x0000001a4a812981 */ /* 0x000f22000c1e1100 */
[----:B------:R-:W-:Y:S01]  /*2460*/  PLOP3.LUT P5, PT, PT, PT, UP1, 0x80, 0x8 ;  /* 0x000000000008781c */ /* 0x000fe20003faf018 */
[----:B------:R-:W-:Y:S01]  /*2470*/  IMAD R99, R64, UR20, RZ ;  /* 0x0000001440637c24 */ /* 0x000fe2000f8e02ff */
[----:B------:R-:W-:Y:S02]  /*2480*/  LEA.HI.X.SX32 R81, R81, R91, 0x1, P6 ;  /* 0x0000005b51517211 */ /* 0x000fe400030f0eff */
[----:B------:R-:W-:Y:S02]  /*2490*/  IADD3 R88, P6, PT, R89, R90, RZ ;  /* 0x0000005a59587210 */ /* 0x000fe40007fde0ff */
[----:B------:R-:W-:Y:S02]  /*24a0*/  ISETP.LT.AND P3, PT, R87, UR11, P3 ;  /* 0x0000000b57007c0c */ /* 0x000fe40009f61270 */
[----:B------:R-:W-:-:S02]  /*24b0*/  ISETP.LT.AND P5, PT, R86, UR11, P5 ;  /* 0x0000000b56007c0c */ /* 0x000fc4000afa1270 */
[----:B------:R-:W-:Y:S02]  /*24c0*/  PRMT R87, RZ, 0x7610, R87 ;  /* 0x00007610ff577816 */ /* 0x000fe40000000057 */
[-C--:B------:R-:W-:Y:S02]  /*24d0*/  LEA.HI.X.SX32 R89, R89, R91.reuse, 0x1, P6 ;  /* 0x0000005b59597211 */ /* 0x080fe400030f0eff */
[C---:B------:R-:W-:Y:S02]  /*24e0*/  IADD3 R90, P6, PT, R99.reuse, R90, RZ ;  /* 0x0000005a635a7210 */ /* 0x040fe40007fde0ff */
[----:B------:R-:W-:Y:S01]  /*24f0*/  PLOP3.LUT P1, PT, PT, PT, UP1, 0x80, 0x8 ;  /* 0x000000000008781c */ /* 0x000fe20003f2f018 */
[----:B------:R-:W4:Y:S01]  /*2500*/  @P0 LDG.E.U8 R87, desc[UR26][R68.64] ;  /* 0x0000001a44570981 */ /* 0x000f22000c1e1100 */
[----:B------:R-:W-:Y:S02]  /*2510*/  ISETP.GE.AND P2, PT, R2, RZ, PT ;  /* 0x000000ff0200720c */ /* 0x000fe40003f46270 */
[----:B------:R-:W-:Y:S01]  /*2520*/  PRMT R86, RZ, 0x7610, R86 ;  /* 0x00007610ff567816 */ /* 0x000fe20000000056 */
[----:B------:R-:W4:Y:S01]  /*2530*/  @P5 LDG.E.U8 R126, desc[UR26][R76.64] ;  /* 0x0000001a4c7e5981 */ /* 0x000f22000c1e1100 */
[----:B------:R-:W-:-:S02]  /*2540*/  LEA.HI.X.SX32 R91, R99, R91, 0x1, P6 ;  /* 0x0000005b635b7211 */ /* 0x000fc400030f0eff */
[----:B------:R-:W-:Y:S02]  /*2550*/  LEA.HI R99, R0, 0x1e, RZ, 0x1a ;  /* 0x0000001e00637811 */ /* 0x000fe400078fd0ff */
[----:B------:R-:W-:Y:S01]  /*2560*/  PLOP3.LUT P0, PT, PT, PT, UP1, 0x80, 0x8 ;  /* 0x000000000008781c */ /* 0x000fe20003f0f018 */
[----:B------:R-:W4:Y:S01]  /*2570*/  @P3 LDG.E.U8 R86, desc[UR26][R72.64] ;  /* 0x0000001a48563981 */ /* 0x000f22000c1e1100 */
[----:B------:R-:W-:Y:S02]  /*2580*/  ISETP.LT.AND P1, PT, R98, UR11, P1 ;  /* 0x0000000b62007c0c */ /* 0x000fe40008f21270 */
[----:B------:R-:W-:Y:S01]  /*2590*/  ISETP.LT.AND P0, PT, R99, UR11, P0 ;  /* 0x0000000b63007c0c */ /* 0x000fe20008701270 */
[----:B------:R-:W-:Y:S01]  /*25a0*/  IMAD.MOV.U32 R99, RZ, RZ, R97 ;  /* 0x000000ffff637224 */ /* 0x000fe200078e0061 */
[----:B------:R-:W-:Y:S02]  /*25b0*/  ISETP.GE.AND P3, PT, R20, RZ, PT ;  /* 0x000000ff1400720c */ /* 0x000fe40003f66270 */
[----:B------:R-:W-:Y:S01]  /*25c0*/  ISETP.GE.AND P5, PT, R21, RZ, PT ;  /* 0x000000ff1500720c */ /* 0x000fe20003fa6270 */
[----:B------:R-:W-:Y:S01]  /*25d0*/  @!P2 IMAD.MOV R99, RZ, RZ, -R99 ;  /* 0x000000ffff63a224 */ /* 0x000fe200078e0a63 */
[----:B------:R-:W-:-:S05]  /*25e0*/  ISETP.GE.AND P2, PT, R22, RZ, PT ;  /* 0x000000ff1600720c */ /* 0x000fca0003f46270 */
[----:B------:R-:W4:Y:S01]  /*25f0*/  @P1 LDG.E.U8 R128, desc[UR26][R78.64] ;  /* 0x0000001a4e801981 */ /* 0x000f22000c1e1100 */
[----:B------:R-:W-:-:S03]  /*2600*/  ISETP.GE.AND P1, PT, R3, RZ, PT ;  /* 0x000000ff0300720c */ /* 0x000fc60003f26270 */
[----:B------:R-:W-:Y:S01]  /*2610*/  @!P3 IMAD.MOV R108, RZ, RZ, -R108 ;  /* 0x000000ffff6cb224 */ /* 0x000fe200078e0a6c */
[----:B------:R-:W-:Y:S01]  /*2620*/  ISETP.GE.AND P3, PT, R24, RZ, PT ;  /* 0x000000ff1800720c */ /* 0x000fe20003f66270 */
[----:B------:R-:W-:Y:S01]  /*2630*/  @!P5 IMAD.MOV R109, RZ, RZ, -R109 ;  /* 0x000000ffff6dd224 */ /* 0x000fe200078e0a6d */
[----:B------:R-:W-:Y:S01]  /*2640*/  ISETP.GE.AND P5, PT, R25, RZ, PT ;  /* 0x000000ff1900720c */ /* 0x000fe20003fa6270 */
[----:B------:R-:W-:Y:S01]  /*2650*/  @!P2 IMAD.MOV R96, RZ, RZ, -R96 ;  /* 0x000000ffff60a224 */ /* 0x000fe200078e0a60 */
[----:B------:R-:W-:Y:S02]  /*2660*/  ISETP.GE.AND P2, PT, R26, RZ, PT ;  /* 0x000000ff1a00720c */ /* 0x000fe40003f46270 */
[----:B------:R-:W-:-:S03]  /*2670*/  PRMT R130, RZ, 0x7610, R130 ;  /* 0x00007610ff827816 */ /* 0x000fc60000000082 */
[----:B------:R-:W-:Y:S01]  /*2680*/  @!P1 IMAD.MOV R111, RZ, RZ, -R111 ;  /* 0x000000ffff6f9224 */ /* 0x000fe200078e0a6f */
[----:B------:R-:W-:Y:S02]  /*2690*/  ISETP.GE.AND P1, PT, R23, RZ, PT ;  /* 0x000000ff1700720c */ /* 0x000fe40003f26270 */
[----:B------:R-:W-:Y:S01]  /*26a0*/  LOP3.LUT R110, RZ, R7, RZ, 0x33, !PT ;  /* 0x00000007ff6e7212 */ /* 0x000fe200078e33ff */
[----:B------:R-:W-:Y:S01]  /*26b0*/  @!P3 IMAD.MOV R106, RZ, RZ, -R106 ;  /* 0x000000ffff6ab224 */ /* 0x000fe200078e0a6a */
[----:B------:R-:W-:Y:S01]  /*26c0*/  ISETP.GE.AND P3, PT, R29, RZ, PT ;  /* 0x000000ff1d00720c */ /* 0x000fe20003f66270 */
[----:B------:R-:W-:Y:S01]  /*26d0*/  @!P5 IMAD.MOV R107, RZ, RZ, -R107 ;  /* 0x000000ffff6bd224 */ /* 0x000fe200078e0a6b */
[----:B------:R-:W-:Y:S01]  /*26e0*/  ISETP.NE.AND P5, PT, R7, RZ, PT ;  /* 0x000000ff0700720c */ /* 0x000fe20003fa5270 */
[----:B------:R-:W4:Y:S01]  /*26f0*/  @P0 LDG.E.U8 R130, desc[UR26][R80.64] ;  /* 0x0000001a50820981 */ /* 0x000f22000c1e1100 */
[----:B------:R-:W-:Y:S01]  /*2700*/  LOP3.LUT R97, R4, 0x6, RZ, 0xfc, !PT ;  /* 0x0000000604617812 */ /* 0x000fe200078efcff */
[----:B------:R-:W-:Y:S01]  /*2710*/  @!P2 IMAD.MOV R94, RZ, RZ, -R94 ;  /* 0x000000ffff5ea224 */ /* 0x000fe200078e0a5e */
[----:B------:R-:W-:-:S02]  /*2720*/  PLOP3.LUT P0, PT, PT, PT, UP1, 0x80, 0x8 ;  /* 0x000000000008781c */ /* 0x000fc40003f0f018 */
[C---:B------:R-:W-:Y:S01]  /*2730*/  SEL R99, R110.reuse, R99, !P5 ;  /* 0x000000636e637207 */ /* 0x040fe20006800000 */
[----:B------:R-:W-:Y:S01]  /*2740*/  @!P1 IMAD.MOV R105, RZ, RZ, -R105 ;  /* 0x000000ffff699224 */ /* 0x000fe200078e0a69 */
[----:B------:R-:W-:Y:S01]  /*2750*/  ISETP.LT.AND P0, PT, R97, UR11, P0 ;  /* 0x0000000b61007c0c */ /* 0x000fe20008701270 */
[----:B------:R-:W-:Y:S01]  /*2760*/  IMAD.MOV.U32 R7, RZ, RZ, R95 ;  /* 0x000000ffff077224 */ /* 0x000fe200078e005f */
[----:B------:R-:W-:Y:S01]  /*2770*/  SEL R97, R110, R96, !P5 ;  /* 0x000000606e617207 */ /* 0x000fe20006800000 */
[----:B-----5:R-:W-:Y:S01]  /*2780*/  IMAD R95, R99, UR8, RZ ;  /* 0x00000008635f7c24 */ /* 0x020fe2000f8e02ff */
[----:B------:R-:W-:Y:S02]  /*2790*/  LOP3.LUT R92, R0, 0x3f, RZ, 0xc0, !PT ;  /* 0x0000003f005c7812 */ /* 0x000fe400078ec0ff */
[----:B------:R-:W-:Y:S02]  /*27a0*/  PLOP3.LUT P1, PT, PT, PT, UP1, 0x80, 0x8 ;  /* 0x000000000008781c */ /* 0x000fe40003f2f018 */
[----:B------:R-:W-:-:S02]  /*27b0*/  SEL R98, R110, R94, !P5 ;  /* 0x0000005e6e627207 */ /* 0x000fc40006800000 */
[----:B------:R-:W-:Y:S01]  /*27c0*/  IADD3 R122, P6, PT, R123, UR18, RZ ;  /* 0x000000127b7a7c10 */ /* 0x000fe2000ffde0ff */
[----:B------:R-:W-:Y:S01]  /*27d0*/  @!P3 IMAD.MOV R7, RZ, RZ, -R7 ;  /* 0x000000ffff07b224 */ /* 0x000fe200078e0a07 */
[----:B------:R-:W-:Y:S01]  /*27e0*/  ISETP.LT.AND P1, PT, R92, UR11, P1 ;  /* 0x0000000b5c007c0c */ /* 0x000fe20008f21270 */
[----:B------:R-:W-:Y:S01]  /*27f0*/  IMAD R97, R97, UR8, RZ ;  /* 0x0000000861617c24 */ /* 0x000fe2000f8e02ff */
[----:B------:R-:W-:Y:S01]  /*2800*/  LEA.HI.X.SX32 R123, R123, UR19, 0x1, P6 ;  /* 0x000000137b7b7c11 */ /* 0x000fe2000b0f0eff */
[----:B------:R-:W-:Y:S01]  /*2810*/  IMAD R98, R98, UR8, RZ ;  /* 0x0000000862627c24 */ /* 0x000fe2000f8e02ff */
[----:B------:R-:W-:Y:S02]  /*2820*/  ISETP.GE.AND P2, PT, R32, RZ, PT ;  /* 0x000000ff2000720c */ /* 0x000fe40003f46270 */
[-C--:B------:R-:W-:Y:S01]  /*2830*/  IADD3 R92, P3, PT, R95, R122.reuse, RZ ;  /* 0x0000007a5f5c7210 */ /* 0x080fe20007f7e0ff */
[----:B------:R-:W-:Y:S01]  /*2840*/  IMAD.MOV.U32 R99, RZ, RZ, R93 ;  /* 0x000000ffff637224 */ /* 0x000fe200078e005d */
[----:B------:R-:W-:-:S02]  /*2850*/  IADD3 R94, P6, PT, R97, R122, RZ ;  /* 0x0000007a615e7210 */ /* 0x000fc40007fde0ff */
[-C--:B------:R-:W-:Y:S02]  /*2860*/  LEA.HI.X.SX32 R93, R95, R123.reuse, 0x1, P3 ;  /* 0x0000007b5f5d7211 */ /* 0x080fe400018f0eff */
[C---:B------:R-:W-:Y:S02]  /*2870*/  IADD3 R96, P3, PT, R98.reuse, R122, RZ ;  /* 0x0000007a62607210 */ /* 0x040fe40007f7e0ff */
[-C--:B------:R-:W-:Y:S02]  /*2880*/  LEA.HI.X.SX32 R95, R97, R123.reuse, 0x1, P6 ;  /* 0x0000007b615f7211 */ /* 0x080fe400030f0eff */
[----:B------:R-:W-:Y:S02]  /*2890*/  LEA.HI.X.SX32 R97, R98, R123, 0x1, P3 ;  /* 0x0000007b62617211 */ /* 0x000fe400018f0eff */
[----:B------:R-:W-:Y:S01]  /*28a0*/  PLOP3.LUT P3, PT, PT, PT, UP1, 0x80, 0x8 ;  /* 0x000000000008781c */ /* 0x000fe20003f6f018 */
[----:B------:R-:W-:-:S03]  /*28b0*/  @!P2 IMAD.MOV R99, RZ, RZ, -R99 ;  /* 0x000000ffff63a224 */ /* 0x000fc600078e0a63 */
[----:B------:R-:W-:Y:S02]  /*28c0*/  ISETP.LT.AND P3, PT, R64, UR11, P3 ;  /* 0x0000000b40007c0c */ /* 0x000fe40009f61270 */
[----:B------:R-:W-:Y:S02]  /*28d0*/  SEL R99, R110, R99, !P5 ;  /* 0x000000636e637207 */ /* 0x000fe40006800000 */
[----:B------:R-:W-:-:S03]  /*28e0*/  PRMT R138, RZ, 0x7610, R138 ;  /* 0x00007610ff8a7816 */ /* 0x000fc6000000008a */
[----:B------:R-:W-:Y:S01]  /*28f0*/  IMAD R99, R99, UR8, RZ ;  /* 0x0000000863637c24 */ /* 0x000fe2000f8e02ff */
[----:B------:R-:W-:Y:S02]  /*2900*/  LOP3.LUT R112, R4, 0x16, RZ, 0xfc, !PT ;  /* 0x0000001604707812 */ /* 0x000fe400078efcff */
[----:B------:R-:W-:-:S03]  /*2910*/  PLOP3.LUT P2, PT, PT, PT, UP1, 0x80, 0x8 ;  /* 0x000000000008781c */ /* 0x000fc60003f4f018 */
[----:B------:R-:W5:Y:S01]  /*2920*/  @P3 LDG.E.U8 R138, desc[UR26][R90.64] ;  /* 0x0000001a5a8a3981 */ /* 0x000f62000c1e1100 */
[C---:B------:R-:W-:Y:S02]  /*2930*/  IADD3 R98, P3, PT, R99.reuse, R122, RZ ;  /* 0x0000007a63627210 */ /* 0x040fe40007f7e0ff */
[----:B------:R-:W-:Y:S02]  /*2940*/  PRMT R140, RZ, 0x7610, R140 ;  /* 0x00007610ff8c7816 */ /* 0x000fe4000000008c */
[----:B------:R-:W-:Y:S02]  /*2950*/  LEA.HI.X.SX32 R99, R99, R123, 0x1, P3 ;  /* 0x0000007b63637211 */ /* 0x000fe400018f0eff */
[----:B------:R-:W-:Y:S02]  /*2960*/  ISETP.LT.AND P2, PT, R112, UR11, P2 ;  /* 0x0000000b70007c0c */ /* 0x000fe40009741270 */
[----:B------:R-:W-:Y:S01]  /*2970*/  ISETP.GE.AND P3, PT, R31, RZ, PT ;  /* 0x000000ff1f00720c */ /* 0x000fe20003f66270 */
[----:B------:R-:W5:Y:S01]  /*2980*/  @P0 LDG.E.U8 R140, desc[UR26][R82.64] ;  /* 0x0000001a528c0981 */ /* 0x000f62000c1e1100 */
[----:B------:R-:W-:-:S02]  /*2990*/  LOP3.LUT R113, R4, 0x26, RZ, 0xfc, !PT ;  /* 0x0000002604717812 */ /* 0x000fc400078efcff */
[----:B------:R-:W-:Y:S02]  /*29a0*/  PLOP3.LUT P6, PT, PT, PT, UP1, 0x80, 0x8 ;  /* 0x000000000008781c */ /* 0x000fe40003fcf018 */
[----:B------:R-:W-:Y:S02]  /*29b0*/  SEL R112, R110, R111, !P5 ;  /* 0x0000006f6e707207 */ /* 0x000fe40006800000 */
[----:B------:R-:W-:Y:S01]  /*29c0*/  ISETP.GE.AND P0, PT, R30, RZ, PT ;  /* 0x000000ff1e00720c */ /* 0x000fe20003f06270 */
[----:B------:R-:W-:Y:S01]  /*29d0*/  IMAD.MOV.U32 R111, RZ, RZ, R101 ;  /* 0x000000ffff6f7224 */ /* 0x000fe200078e0065 */
[----:B------:R-:W-:Y:S01]  /*29e0*/  PRMT R144, RZ, 0x7610, R144 ;  /* 0x00007610ff907816 */ /* 0x000fe20000000090 */
[----:B------:R-:W-:Y:S01]  /*29f0*/  IMAD R101, R112, UR8, RZ ;  /* 0x0000000870657c24 */ /* 0x000fe2000f8e02ff */
[----:B------:R-:W-:Y:S01]  /*2a00*/  ISETP.LT.AND P6, PT, R113, UR11, P6 ;  /* 0x0000000b71007c0c */ /* 0x000fe2000b7c1270 */
[----:B------:R-:W-:-:S03]  /*2a10*/  IMAD.MOV.U32 R113, RZ, RZ, R100 ;  /* 0x000000ffff717224 */ /* 0x000fc600078e0064 */
[----:B------:R-:W5:Y:S01]  /*2a20*/  @P2 LDG.E.U8 R144, desc[UR26][R84.64] ;  /* 0x0000001a54902981 */ /* 0x000f62000c1e1100 */
[----:B------:R-:W-:Y:S01]  /*2a30*/  @!P3 IMAD.MOV R113, RZ, RZ, -R113 ;  /* 0x000000ffff71b224 */ /* 0x000fe200078e0a71 */
[----:B------:R-:W-:Y:S02]  /*2a40*/  IADD3 R100, P2, PT, R101, R122, RZ ;  /* 0x0000007a65647210 */ /* 0x000fe40007f5e0ff */
[----:B------:R-:W-:Y:S01]  /*2a50*/  ISETP.GE.AND P3, PT, R27, RZ, PT ;  /* 0x000000ff1b00720c */ /* 0x000fe20003f66270 */
[----:B------:R-:W-:Y:S01]  /*2a60*/  @!P0 IMAD.MOV R111, RZ, RZ, -R111 ;  /* 0x000000ffff6f8224 */ /* 0x000fe200078e0a6f */
[----:B------:R-:W-:Y:S02]  /*2a70*/  LEA.HI.X.SX32 R101, R101, R123, 0x1, P2 ;  /* 0x0000007b65657211 */ /* 0x000fe400010f0eff */
[----:B------:R-:W-:Y:S02]  /*2a80*/  ISETP.GE.AND P0, PT, R33, RZ, PT ;  /* 0x000000ff2100720c */ /* 0x000fe40003f06270 */
[----:B------:R-:W-:-:S02]  /*2a90*/  ISETP.GE.AND P2, PT, R34, RZ, PT ;  /* 0x000000ff2200720c */ /* 0x000fc40003f46270 */
[C---:B------:R-:W-:Y:S02]  /*2aa0*/  SEL R112, R110.reuse, R105, !P5 ;  /* 0x000000696e707207 */ /* 0x040fe40006800000 */
[C---:B------:R-:W-:Y:S02]  /*2ab0*/  SEL R108, R110.reuse, R108, !P5 ;  /* 0x0000006c6e6c7207 */ /* 0x040fe40006800000 */
[C---:B------:R-:W-:Y:S01]  /*2ac0*/  SEL R109, R110.reuse, R109, !P5 ;  /* 0x0000006d6e6d7207 */ /* 0x040fe20006800000 */
[----:B------:R-:W-:Y:S01]  /*2ad0*/  @!P3 IMAD.MOV R103, RZ, RZ, -R103 ;  /* 0x000000ffff67b224 */ /* 0x000fe200078e0a67 */
[C---:B------:R-:W-:Y:S02]  /*2ae0*/  SEL R106, R110.reuse, R106, !P5 ;  /* 0x0000006a6e6a7207 */ /* 0x040fe40006800000 */
[C---:B------:R-:W-:Y:S01]  /*2af0*/  SEL R114, R110.reuse, R107, !P5 ;  /* 0x0000006b6e727207 */ /* 0x040fe20006800000 */
[----:B------:R-:W-:Y:S01]  /*2b00*/  @!P0 IMAD.MOV R102, RZ, RZ, -R102 ;  /* 0x000000ffff668224 */ /* 0x000fe200078e0a66 */
[C---:B------:R-:W-:Y:S01]  /*2b10*/  SEL R115, R110.reuse, R7, !P5 ;  /* 0x000000076e737207 */ /* 0x040fe20006800000 */
[----:B------:R-:W-:Y:S01]  /*2b20*/  @!P2 IMAD.MOV R104, RZ, RZ, -R104 ;  /* 0x000000ffff68a224 */ /* 0x000fe200078e0a68 */
[----:B------:R-:W-:Y:S01]  /*2b30*/  SEL R7, R110, R103, !P5 ;  /* 0x000000676e077207 */ /* 0x000fe20006800000 */
[----:B------:R-:W-:-:S02]  /*2b40*/  IMAD R107, R112, UR8, RZ ;  /* 0x00000008706b7c24 */ /* 0x000fc4000f8e02ff */
[----:B------:R-:W-:Y:S02]  /*2b50*/  IMAD R103, R108, UR8, RZ ;  /* 0x000000086c677c24 */ /* 0x000fe4000f8e02ff */
[----:B------:R-:W-:Y:S01]  /*2b60*/  IMAD R105, R109, UR8, RZ ;  /* 0x000000086d697c24 */ /* 0x000fe2000f8e02ff */
[----:B------:R-:W-:Y:S01]  /*2b70*/  SEL R117, R110, R113, !P5 ;  /* 0x000000716e757207 */ /* 0x000fe20006800000 */
[----:B------:R-:W-:Y:S01]  /*2b80*/  IMAD R109, R106, UR8, RZ ;  /* 0x000000086a6d7c24 */ /* 0x000fe2000f8e02ff */
[C---:B------:R-:W-:Y:S01]  /*2b90*/  SEL R116, R110.reuse, R111, !P5 ;  /* 0x0000006f6e747207 */ /* 0x040fe20006800000 */
[----:B------:R-:W-:Y:S01]  /*2ba0*/  IMAD R113, R115, UR8, RZ ;  /* 0x0000000873717c24 */ /* 0x000fe2000f8e02ff */
[----:B------:R-:W-:Y:S01]  /*2bb0*/  SEL R119, R110, R102, !P5 ;  /* 0x000000666e777207 */ /* 0x000fe20006800000 */
[----:B------:R-:W-:Y:S01]  /*2bc0*/  IMAD R111, R114, UR8, RZ ;  /* 0x00000008726f7c24 */ /* 0x000fe2000f8e02ff */
[----:B------:R-:W-:Y:S01]  /*2bd0*/  SEL R121, R110, R104, !P5 ;  /* 0x000000686e797207 */ /* 0x000fe20006800000 */
[----:B0-----:R-:W-:-:S04]  /*2be0*/  @!UP2 UIADD3 UR4, UPT, UPT, -UR6, 0x100000, URZ ;  /* 0x001000000604a890 */ /* 0x001fc8000fffe1ff */
[----:B------:R-:W-:Y:S02]  /*2bf0*/  @!UP2 USHF.L.U32 UR5, UR4, 0xb, URZ ;  /* 0x0000000b0405a899 */ /* 0x000fe400080006ff */
[----:B------:R-:W-:Y:S01]  /*2c00*/  @!UP2 USHF.L.U32 UR4, UR4, 0x1, URZ ;  /* 0x000000010404a899 */ /* 0x000fe200080006ff */
[-C--:B------:R-:W-:Y:S02]  /*2c10*/  IADD3 R106, P3, PT, R107, R122.reuse, RZ ;  /* 0x0000007a6b6a7210 */ /* 0x080fe40007f7e0ff */
[-C--:B------:R-:W-:Y:S02]  /*2c20*/  IADD3 R102, P0, PT, R103, R122.reuse, RZ ;  /* 0x0000007a67667210 */ /* 0x080fe40007f1e0ff */
[----:B------:R-:W-:Y:S01]  /*2c30*/  IADD3 R104, P2, PT, R105, R122, RZ ;  /* 0x0000007a69687210 */ /* 0x000fe20007f5e0ff */
[----:B------:R-:W-:Y:S01]  /*2c40*/  IMAD R119, R119, UR8, RZ ;  /* 0x0000000877777c24 */ /* 0x000fe2000f8e02ff */
[-C--:B------:R-:W-:Y:S01]  /*2c50*/  LEA.HI.X.SX32 R107, R107, R123.reuse, 0x1, P3 ;  /* 0x0000007b6b6b7211 */ /* 0x080fe200018f0eff */
[----:B------:R-:W-:Y:S01]  /*2c60*/  IMAD R115, R116, UR8, RZ ;  /* 0x0000000874737c24 */ /* 0x000fe2000f8e02ff */
[----:B------:R-:W-:Y:S01]  /*2c70*/  PRMT R148, RZ, 0x7610, R148 ;  /* 0x00007610ff947816 */ /* 0x000fe20000000094 */
[----:B------:R-:W-:Y:S01]  /*2c80*/  IMAD R117, R117, UR8, RZ ;  /* 0x0000000875757c24 */ /* 0x000fe2000f8e02ff */
[-C--:B------:R-:W-:Y:S01]  /*2c90*/  LEA.HI.X.SX32 R103, R103, R123.reuse, 0x1, P0 ;  /* 0x0000007b67677211 */ /* 0x080fe200000f0eff */
[----:B------:R-:W-:Y:S01]  /*2ca0*/  IMAD R121, R121, UR8, RZ ;  /* 0x0000000879797c24 */ /* 0x000fe2000f8e02ff */
[----:B------:R-:W-:-:S02]  /*2cb0*/  LEA.HI.X.SX32 R105, R105, R123, 0x1, P2 ;  /* 0x0000007b69697211 */ /* 0x000fc400010f0eff */
[-C--:B------:R-:W-:Y:S01]  /*2cc0*/  IADD3 R112, P3, PT, R113, R122.reuse, RZ ;  /* 0x0000007a71707210 */ /* 0x080fe20007f7e0ff */
[----:B------:R-:W-:Y:S01]  /*2cd0*/  IMAD R7, R7, UR8, RZ ;  /* 0x0000000807077c24 */ /* 0x000fe2000f8e02ff */
[-C--:B------:R-:W-:Y:S01]  /*2ce0*/  IADD3 R108, P0, PT, R109, R122.reuse, RZ ;  /* 0x0000007a6d6c7210 */ /* 0x080fe20007f1e0ff */
[----:B------:R-:W-:Y:S01]  /*2cf0*/  VOTEU.ALL UP1, P4 ;  /* 0x0000000000ff7886 */ /* 0x000fe20002020000 */
[----:B------:R-:W-:Y:S01]  /*2d00*/  IADD3 R110, P2, PT, R111, R122, RZ ;  /* 0x0000007a6f6e7210 */ /* 0x000fe20007f5e0ff */
[----:B------:R-:W5:Y:S01]  /*2d10*/  @P6 LDG.E.U8 R148, desc[UR26][R88.64] ;  /* 0x0000001a58946981 */ /* 0x000f62000c1e1100 */
[-C--:B------:R-:W-:Y:S02]  /*2d20*/  LEA.HI.X.SX32 R113, R113, R123.reuse, 0x1, P3 ;  /* 0x0000007b71717211 */ /* 0x080fe400018f0eff */
[-C--:B------:R-:W-:Y:S01]  /*2d30*/  LEA.HI.X.SX32 R109, R109, R123.reuse, 0x1, P0 ;  /* 0x0000007b6d6d7211 */ /* 0x080fe200000f0eff */
[----:B------:R0:W1:Y:S01]  /*2d40*/  @!UP1 SYNCS.EXCH.64 URZ, [UR13+0x3008], UR4 ;  /* 0x003008040dff95b2 */ /* 0x0000620008000100 */
[----:B------:R-:W-:-:S02]  /*2d50*/  LEA.HI.X.SX32 R111, R111, R123, 0x1, P2 ;  /* 0x0000007b6f6f7211 */ /* 0x000fc400010f0eff */
[-C--:B------:R-:W-:Y:S02]  /*2d60*/  IADD3 R118, P3, PT, R119, R122.reuse, RZ ;  /* 0x0000007a77767210 */ /* 0x080fe40007f7e0ff */
[-C--:B------:R-:W-:Y:S02]  /*2d70*/  IADD3 R114, P0, PT, R115, R122.reuse, RZ ;  /* 0x0000007a73727210 */ /* 0x080fe40007f1e0ff */
[-C--:B------:R-:W-:Y:S02]  /*2d80*/  IADD3 R116, P2, PT, R117, R122.reuse, RZ ;  /* 0x0000007a75747210 */ /* 0x080fe40007f5e0ff */
[----:B------:R-:W-:Y:S01]  /*2d90*/  IADD3 R120, P5, PT, R121, R122, RZ ;  /* 0x0000007a79787210 */ /* 0x000fe20007fbe0ff */
[----:B--2---:R2:W-:Y:S01]  /*2da0*/  STS.U8 [R5+UR13], R143 ;  /* 0x0000008f05007988 */ /* 0x0045e2000800000d */
[----:B------:R-:W-:Y:S02]  /*2db0*/  PRMT R132, RZ, 0x7610, R132 ;  /* 0x00007610ff847816 */ /* 0x000fe40000000084 */
[----:B------:R-:W-:Y:S01]  /*2dc0*/  PRMT R134, RZ, 0x7610, R134 ;  /* 0x00007610ff867816 */ /* 0x000fe20000000086 */
[----:B---3--:R3:W-:Y:S01]  /*2dd0*/  STS.U8 [R5+UR13+0x200], R145 ;  /* 0x0002009105007988 */ /* 0x0087e2000800000d */
[----:B------:R-:W-:-:S02]  /*2de0*/  PRMT R136, RZ, 0x7610, R136 ;  /* 0x00007610ff887816 */ /* 0x000fc40000000088 */
[----:B------:R-:W-:Y:S01]  /*2df0*/  PRMT R142, RZ, 0x7610, R142 ;  /* 0x00007610ff8e7816 */ /* 0x000fe2000000008e */
[----:B----4-:R4:W-:Y:S01]  /*2e00*/  STS.U8 [R5+UR13+0x400], R147 ;  /* 0x0004009305007988 */ /* 0x0109e2000800000d */
[----:B------:R-:W-:Y:S02]  /*2e10*/  IADD3 R122, P6, PT, R7, R122, RZ ;  /* 0x0000007a077a7210 */ /* 0x000fe40007fde0ff */
[----:B------:R-:W-:Y:S01]  /*2e20*/  PRMT R146, RZ, 0x7610, R146 ;  /* 0x00007610ff927816 */ /* 0x000fe20000000092 */
[----:B------:R0:W-:Y:S01]  /*2e30*/  STS.U8 [R5+UR13+0x800], R149 ;  /* 0x0008009505007988 */ /* 0x0001e2000800000d */
[----:B------:R-:W-:Y:S02]  /*2e40*/  PRMT R150, RZ, 0x7610, R150 ;  /* 0x00007610ff967816 */ /* 0x000fe40000000096 */
[----:B------:R-:W-:Y:S01]  /*2e50*/  PRMT R152, RZ, 0x7610, R152 ;  /* 0x00007610ff987816 */ /* 0x000fe20000000098 */
[----:B------:R0:W-:Y:S01]  /*2e60*/  STS.U8 [R5+UR13+0xc00], R151 ;  /* 0x000c009705007988 */ /* 0x0001e2000800000d */
[----:B------:R-:W-:-:S02]  /*2e70*/  PRMT R154, RZ, 0x7610, R154 ;  /* 0x00007610ff9a7816 */ /* 0x000fc4000000009a */
[-C--:B------:R-:W-:Y:S01]  /*2e80*/  LEA.HI.X.SX32 R119, R119, R123.reuse, 0x1, P3 ;  /* 0x0000007b77777211 */ /* 0x080fe200018f0eff */
[----:B------:R0:W-:Y:S01]  /*2e90*/  STS.U8 [R5+UR13+0xe00], R157 ;  /* 0x000e009d05007988 */ /* 0x0001e2000800000d */
[----:B------:R-:W-:Y:S02]  /*2ea0*/  PRMT R141, RZ, 0x7610, R141 ;  /* 0x00007610ff8d7816 */ /* 0x000fe4000000008d */
[----:B--2---:R-:W-:Y:S01]  /*2eb0*/  PRMT R143, RZ, 0x7610, R143 ;  /* 0x00007610ff8f7816 */ /* 0x004fe2000000008f */
[----:B------:R2:W-:Y:S01]  /*2ec0*/  STS.U8 [R5+UR13+0x600], R155 ;  /* 0x0006009b05007988 */ /* 0x0005e2000800000d */
[----:B---3--:R-:W-:Y:S02]  /*2ed0*/  PRMT R145, RZ, 0x7610, R145 ;  /* 0x00007610ff917816 */ /* 0x008fe40000000091 */
[----:B----4-:R-:W-:Y:S01]  /*2ee0*/  PRMT R147, RZ, 0x7610, R147 ;  /* 0x00007610ff937816 */ /* 0x010fe20000000093 */
[----:B------:R-:W3:Y:S01]  /*2ef0*/  @P1 LDG.E.U8 R132, desc[UR26][R92.64] ;  /* 0x0000001a5c841981 */ /* 0x000ee2000c1e1100 */
[----:B------:R-:W-:-:S02]  /*2f00*/  LEA.HI.X.SX32 R115, R115, R123, 0x1, P0 ;  /* 0x0000007b73737211 */ /* 0x000fc400000f0eff */
[-C--:B------:R-:W-:Y:S01]  /*2f10*/  LEA.HI.X.SX32 R117, R117, R123.reuse, 0x1, P2 ;  /* 0x0000007b75757211 */ /* 0x080fe200010f0eff */
[----:B------:R-:W4:Y:S01]  /*2f20*/  @P1 LDG.E.U8 R134, desc[UR26][R94.64] ;  /* 0x0000001a5e861981 */ /* 0x000f22000c1e1100 */
[----:B------:R-:W-:Y:S02]  /*2f30*/  LEA.HI.X.SX32 R121, R121, R123, 0x1, P5 ;  /* 0x0000007b79797211 */ /* 0x000fe400028f0eff */
[----:B0-----:R-:W-:Y:S01]  /*2f40*/  PRMT R149, RZ, 0x7610, R149 ;  /* 0x00007610ff957816 */ /* 0x001fe20000000095 */
[----:B------:R-:W4:Y:S01]  /*2f50*/  @P1 LDG.E.U8 R136, desc[UR26][R96.64] ;  /* 0x0000001a60881981 */ /* 0x000f22000c1e1100 */
[----:B------:R-:W-:Y:S02]  /*2f60*/  PRMT R151, RZ, 0x7610, R151 ;  /* 0x00007610ff977816 */ /* 0x000fe40000000097 */
[----:B------:R-:W-:Y:S01]  /*2f70*/  PRMT R157, RZ, 0x7610, R157 ;  /* 0x00007610ff9d7816 */ /* 0x000fe2000000009d */
[----:B------:R-:W4:Y:S01]  /*2f80*/  @P1 LDG.E.U8 R142, desc[UR26][R98.64] ;  /* 0x0000001a628e1981 */ /* 0x000f22000c1e1100 */
[----:B--2---:R-:W-:-:S02]  /*2f90*/  PRMT R155, RZ, 0x7610, R155 ;  /* 0x00007610ff9b7816 */ /* 0x004fc4000000009b */
[----:B------:R-:W-:Y:S01]  /*2fa0*/  LEA.HI.X.SX32 R123, R7, R123, 0x1, P6 ;  /* 0x0000007b077b7211 */ /* 0x000fe200030f0eff */
[----:B------:R-:W2:Y:S04]  /*2fb0*/  @P1 LDG.E.U8 R146, desc[UR26][R100.64] ;  /* 0x0000001a64921981 */ /* 0x000ea8000c1e1100 */
        /* <DEDUP_REMOVED lines=10> */
[----:B------:R-:W2:Y:S01]  /*3060*/  @P1 LDG.E.U8 R155, desc[UR26][R122.64] ;  /* 0x0000001a7a9b1981 */ /* 0x000ea2000c1e1100 */
[----:B------:R-:W-:-:S03]  /*3070*/  LOP3.LUT R7, R5, 0x10, RZ, 0x3c, !PT ;  /* 0x0000001005077812 */ /* 0x000fc600078e3cff */
[----:B------:R-:W-:Y:S04]  /*3080*/  STS.U8 [R5+UR13+0xa00], R159 ;  /* 0x000a009f05007988 */ /* 0x000fe8000800000d */
[----:B------:R0:W-:Y:S04]  /*3090*/  STS.U8 [R7+UR13+0x280], R124 ;  /* 0x0002807c07007988 */ /* 0x0001e8000800000d */
[----:B------:R1:W-:Y:S01]  /*30a0*/  STS.U8 [R7+UR13+0x480], R125 ;  /* 0x0004807d07007988 */ /* 0x0003e2000800000d */
[----:B0-----:R-:W-:-:S03]  /*30b0*/  LOP3.LUT R124, R5, 0x20, RZ, 0x3c, !PT ;  /* 0x00000020057c7812 */ /* 0x001fc600078e3cff */
[----:B------:R0:W-:Y:S01]  /*30c0*/  STS.U8 [R7+UR13+0x80], R153 ;  /* 0x0000809907007988 */ /* 0x0001e2000800000d */
[----:B-1----:R-:W-:-:S03]  /*30d0*/  LOP3.LUT R125, R5, 0x30, RZ, 0x3c, !PT ;  /* 0x00000030057d7812 */ /* 0x002fc600078e3cff */
[----:B------:R0:W-:Y:S04]  /*30e0*/  STS.U8 [R7+UR13+0x680], R156 ;  /* 0x0006809c07007988 */ /* 0x0001e8000800000d */
        /* <DEDUP_REMOVED lines=16> */
[----:B-----5:R0:W-:Y:S04]  /*31f0*/  STS.U8 [R125+UR13+0xf80], R138 ;  /* 0x000f808a7d007988 */ /* 0x0201e8000800000d */
[----:B------:R0:W-:Y:S04]  /*3200*/  STS.U8 [R125+UR13+0x180], R140 ;  /* 0x0001808c7d007988 */ /* 0x0001e8000800000d */
[----:B------:R0:W-:Y:S01]  /*3210*/  STS.U8 [R125+UR13+0x580], R144 ;  /* 0x000580907d007988 */ /* 0x0001e2000800000d */
[----:B------:R-:W-:-:S04]  /*3220*/  UISETP.NE.U32.AND UP1, UPT, UR7, URZ, UPT ;  /* 0x000000ff0700728c */ /* 0x000fc8000bf25070 */
[----:B------:R-:W-:Y:S02]  /*3230*/  UISETP.LT.OR UP2, UPT, UR32, 0x40, UP1 ;  /* 0x000000402000788c */ /* 0x000fe40008f41670 */
[----:B------:R-:W-:Y:S01]  /*3240*/  UISETP.GE.AND UP3, UPT, UR32, 0x80, UPT ;  /* 0x000000802000788c */ /* 0x000fe2000bf66270 */
[----:B------:R0:W-:Y:S04]  /*3250*/  STS.U8 [R125+UR13+0x980], R148 ;  /* 0x000980947d007988 */ /* 0x0001e8000800000d */
[----:B---3--:R0:W-:Y:S04]  /*3260*/  STS.U8 [R5+UR13+0x2000], R132 ;  /* 0x0020008405007988 */ /* 0x0081e8000800000d */
[----:B----4-:R0:W-:Y:S04]  /*3270*/  STS.U8 [R5+UR13+0x2200], R134 ;  /* 0x0022008605007988 */ /* 0x0101e8000800000d */
[----:B------:R0:W-:Y:S04]  /*3280*/  STS.U8 [R5+UR13+0x2400], R136 ;  /* 0x0024008805007988 */ /* 0x0001e8000800000d */
[----:B------:R0:W-:Y:S04]  /*3290*/  STS.U8 [R5+UR13+0x2600], R142 ;  /* 0x0026008e05007988 */ /* 0x0001e8000800000d */
[----:B--2---:R0:W-:Y:S04]  /*32a0*/  STS.U8 [R7+UR13+0x2080], R146 ;  /* 0x0020809207007988 */ /* 0x0041e8000800000d */
        /* <DEDUP_REMOVED lines=10> */
[----:B------:R0:W-:Y:S01]  /*3350*/  STS.U8 [R125+UR13+0x2780], R155 ;  /* 0x0027809b7d007988 */ /* 0x0001e2000800000d */
[----:B------:R1:W-:Y:S06]  /*3360*/  MEMBAR.ALL.CTA ;  /* 0x0000000000007992 */ /* 0x0003ec0000008000 */
[----:B-1----:R-:W1:Y:S02]  /*3370*/  FENCE.VIEW.ASYNC.S ;  /* 0x00000000000073c6 */ /* 0x002e640000000000 */
[----:B-1----:R-:W-:Y:S06]  /*3380*/  BAR.SYNC.DEFER_BLOCKING 0x0 ;  /* 0x0000000000007b1d */ /* 0x002fec0000010000 */
[----:B------:R-:W-:Y:S05]  /*3390*/  BRA.U UP2, `(.L_x_6) ;  /* 0x0000000102687547 */ /* 0x000fea000b800000 */
[----:B------:R-:W-:Y:S02]  /*33a0*/  UIADD3 UR4, UPT, UPT, UR13, 0x2000, URZ ;  /* 0x000020000d047890 */ /* 0x000fe4000fffe0ff */
[----:B------:R-:W-:Y:S02]  /*33b0*/  USHF.R.U32.HI UR6, URZ, 0x4, UR13 ;  /* 0x00000004ff067899 */ /* 0x000fe4000801160d */
[----:B------:R-:W-:Y:S02]  /*33c0*/  USHF.R.U32.HI UR4, URZ, 0x4, UR4 ;  /* 0x00000004ff047899 */ /* 0x000fe40008011604 */
[----:B------:R-:W-:Y:S02]  /*33d0*/  USGXT.U32 UR6, UR6, 0xe ;  /* 0x0000000e0606789a */ /* 0x000fe40008000000 */
[----:B------:R-:W-:Y:S01]  /*33e0*/  USGXT.U32 UR8, UR4, 0xe ;  /* 0x0000000e0408789a */ /* 0x000fe20008000000 */
[----:B------:R-:W-:Y:S01]  /*33f0*/  UMOV UR16, 0xffffff80 ;  /* 0xffffff8000107882 */ /* 0x000fe20000000000 */
[----:B------:R-:W-:Y:S01]  /*3400*/  UMOV UR17, 0x7fffbfdf ;  /* 0x7fffbfdf00117882 */ /* 0x000fe20000000000 */
[----:B------:R-:W-:Y:S01]  /*3410*/  UMOV UR18, 0xfffffffe ;  /* 0xfffffffe00127882 */ /* 0x000fe20000000000 */
[----:B------:R-:W-:Y:S01]  /*3420*/  UMOV UR19, 0x7fffbfdf ;  /* 0x7fffbfdf00137882 */ /* 0x000fe20000000000 */
[----:B------:R-:W-:Y:S01]  /*3430*/  UMOV UR7, URZ ;  /* 0x000000ff00077c82 */ /* 0x000fe20008000000 */
[----:B------:R-:W-:Y:S01]  /*3440*/  UMOV UR9, URZ ;  /* 0x000000ff00097c82 */ /* 0x000fe20008000000 */
[----:B------:R-:W-:-:S02]  /*3450*/  UIADD3.64 UR16, UPT, UPT, UR6, -UR16, URZ ;  /* 0x8000001006107297 */ /* 0x000fc4000fffe0ff */
[----:B------:R-:W-:Y:S01]  /*3460*/  UIADD3.64 UR18, UPT, UPT, UR8, -UR18, URZ ;  /* 0x8000001208127297 */ /* 0x000fe2000fffe0ff */
[----:B------:R-:W-:Y:S01]  /*3470*/  UMOV UR20, 0x0 ;  /* 0x0000000000147882 */ /* 0x000fe20000000000 */
[----:B------:R-:W-:Y:S01]  /*3480*/  UMOV UR21, 0x4088490 ;  /* 0x0408849000157882 */ /* 0x000fe20000000000 */
[----:B------:R-:W-:Y:S01]  /*3490*/  UMOV UR4, UR10 ;  /* 0x0000000a00047c82 */ /* 0x000fe20008000000 */
[----:B------:R-:W-:Y:S01]  /*34a0*/  UMOV UR5, URZ ;  /* 0x000000ff00057c82 */ /* 0x000fe20008000000 */
[----:B------:R-:W-:Y:S01]  /*34b0*/  UMOV UR7, 0x80004020 ;  /* 0x8000402000077882 */ /* 0x000fe20000000000 */
[----:B------:R-:W-:Y:S01]  /*34c0*/  UMOV UR9, 0x80004020 ;  /* 0x8000402000097882 */ /* 0x000fe20000000000 */
[----:B------:R-:W-:Y:S01]  /*34d0*/  UMOV UR22, 0x0 ;  /* 0x0000000000167882 */ /* 0x000fe20000000000 */
[----:B------:R-:W-:Y:S01]  /*34e0*/  UMOV UR23, 0x4088490 ;  /* 0x0408849000177882 */ /* 0x000fe20000000000 */
[----:B------:R-:W-:Y:S01]  /*34f0*/  UMOV UR4, UR4 ;  /* 0x0000000400047c82 */ /* 0x000fe20008000000 */
[----:B------:R1:W-:Y:S01]  /*3500*/  UTCQMMA gdesc[UR6], gdesc[UR8], tmem[UR12], tmem[UR20], idesc[UR21], !UPT ;  /* 0x00ff1408060075ea */ /* 0x0003e2000f80030c */
[----:B------:R1:W-:Y:S01]  /*3510*/  UTCQMMA gdesc[UR16], gdesc[UR18], tmem[UR12], tmem[UR22], idesc[UR23], UPT ;  /* 0x00ff1612100075ea */ /* 0x0003e2000b80030c */
[----:B------:R1:W-:Y:S01]  /*3520*/  UTCBAR [UR4], URZ ;  /* 0x000000ff040073e9 */ /* 0x0003e200080000ff */
[----:B------:R-:W-:Y:S01]  /*3530*/  NOP ;  /* 0x0000000000007918 */ /* 0x000fe20000000000 */
.L_x_6:
[----:B-1----:R-:W-:Y:S01]  /*3540*/  UMOV UR4, URZ ;  /* 0x000000ff00047c82 */ /* 0x002fe20008000000 */
[----:B------:R-:W-:Y:S05]  /*3550*/  BRA.U !UP3, `(.L_x_7) ;  /* 0x000000190b1c7547 */ /* 0x000fea000b800000 */
[----:B------:R-:W1:Y:S01]  /*3560*/  LDCU.64 UR6, c[0x0][0x3a8] ;  /* 0x00007500ff0677ac */ /* 0x000e620008000a00 */
[----:B0-----:R-:W-:Y:S01]  /*3570*/  IMAD.MOV.U32 R86, RZ, RZ, RZ ;  /* 0x000000ffff567224 */ /* 0x001fe200078e00ff */
[----:B------:R-:W-:Y:S02]  /*3580*/  USHF.R.S32.HI UR4, URZ, 0x1f, UR32 ;  /* 0x0000001fff047899 */ /* 0x000fe40008011420 */
[----:B------:R-:W-:Y:S02]  /*3590*/  UIADD3 UR5, UPT, UPT, UR13, 0x1000, URZ ;  /* 0x000010000d057890 */ /* 0x000fe4000fffe0ff */
[----:B------:R-:W-:Y:S02]  /*35a0*/  ULEA.HI UR4, UR4, UR32, URZ, 0x6 ;  /* 0x0000002004047291 */ /* 0x000fe4000f8f30ff */
[----:B------:R-:W-:Y:S02]  /*35b0*/  USHF.R.U32.HI UR5, URZ, 0x4, UR5 ;  /* 0x00000004ff057899 */ /* 0x000fe40008011605 */
[----:B------:R-:W-:Y:S01]  /*35c0*/  USHF.R.S32.HI UR4, URZ, 0x6, UR4 ;  /* 0x00000006ff047899 */ /* 0x000fe20008011404 */
[----:B------:R-:W-:Y:S01]  /*35d0*/  UMOV UR16, 0xffffff80 ;  /* 0xffffff8000107882 */ /* 0x000fe20000000000 */
[----:B------:R-:W-:-:S02]  /*35e0*/  UMOV UR17, 0x7fffbfdf ;  /* 0x7fffbfdf00117882 */ /* 0x000fc40000000000 */
[----:B------:R-:W-:Y:S02]  /*35f0*/  UISETP.LT.AND UP2, UPT, UR4, 0x2, UPT ;  /* 0x000000020400788c */ /* 0x000fe4000bf41270 */
[----:B-1----:R-:W-:Y:S02]  /*3600*/  USHF.L.U32 UR15, UR6, 0x6, URZ ;  /* 0x00000006060f7899 */ /* 0x002fe400080006ff */
[----:B------:R-:W-:Y:S02]  /*3610*/  UIADD3 UR6, UPT, UPT, UR13, 0x2800, URZ ;  /* 0x000028000d067890 */ /* 0x000fe4000fffe0ff */
[----:B------:R-:W-:Y:S02]  /*3620*/  USEL UR4, UR4, 0x2, !UP2 ;  /* 0x0000000204047887 */ /* 0x000fe4000d000000 */
[----:B------:R-:W-:Y:S02]  /*3630*/  USHF.R.U32.HI UR8, URZ, 0x4, UR6 ;  /* 0x00000004ff087899 */ /* 0x000fe40008011606 */
[----:B------:R-:W-:-:S02]  /*3640*/  USGXT.U32 UR6, UR5, 0xe ;  /* 0x0000000e0506789a */ /* 0x000fc40008000000 */
[----:B------:R-:W-:Y:S02]  /*3650*/  USGXT.U32 UR8, UR8, 0xe ;  /* 0x0000000e0808789a */ /* 0x000fe40008000000 */
[----:B------:R-:W-:Y:S01]  /*3660*/  USHF.L.U32 UR28, UR7, 0x6, URZ ;  /* 0x00000006071c7899 */ /* 0x000fe200080006ff */
[----:B------:R-:W-:Y:S01]  /*3670*/  UMOV UR18, 0xfffffffe ;  /* 0xfffffffe00127882 */ /* 0x000fe20000000000 */
[----:B------:R-:W-:Y:S01]  /*3680*/  UMOV UR19, 0x7fffbfdf ;  /* 0x7fffbfdf00137882 */ /* 0x000fe20000000000 */
[----:B------:R-:W-:Y:S01]  /*3690*/  UMOV UR7, URZ ;  /* 0x000000ff00077c82 */ /* 0x000fe20008000000 */
[----:B------:R-:W-:Y:S01]  /*36a0*/  UMOV UR9, URZ ;  /* 0x000000ff00097c82 */ /* 0x000fe20008000000 */
[----:B------:R-:W-:Y:S02]  /*36b0*/  UIADD3 UR30, UPT, UPT, UR11, -0x40, URZ ;  /* 0xffffffc00b1e7890 */ /* 0x000fe4000fffe0ff */
[----:B------:R-:W-:Y:S02]  /*36c0*/  UIADD3.64 UR16, UPT, UPT, UR6, -UR16, URZ ;  /* 0x8000001006107297 */ /* 0x000fe4000fffe0ff */
[----:B------:R-:W-:-:S02]  /*36d0*/  UIADD3.64 UR18, UPT, UPT, UR8, -UR18, URZ ;  /* 0x8000001208127297 */ /* 0x000fc4000fffe0ff */
[----:B------:R-:W-:Y:S01]  /*36e0*/  UIADD3 UR29, UPT, UPT, UR4, -0x1, URZ ;  /* 0xffffffff041d7890 */ /* 0x000fe2000fffe0ff */
[----:B------:R-:W-:Y:S01]  /*36f0*/  UMOV UR31, 0x1 ;  /* 0x00000001001f7882 */ /* 0x000fe20000000000 */
[----:B------:R-:W-:-:S10]  /*3700*/  UMOV UR5, URZ ;  /* 0x000000ff00057c82 */ /* 0x000fd40008000000 */
.L_x_10:
[----:B------:R-:W-:Y:S02]  /*3710*/  USHF.R.S32.HI UR11, URZ, 0x1f, UR28 ;  /* 0x0000001fff0b7899 */ /* 0x000fe4000801141c */
[----:B------:R-:W-:Y:S01]  /*3720*/  IADD3 R118, P3, PT, R118, UR28, RZ ;  /* 0x0000001c76767c10 */ /* 0x000fe2000ff7e0ff */
[----:B------:R-:W-:Y:S01]  /*3730*/  USHF.R.S32.HI UR4, URZ, 0x1f, UR15 ;  /* 0x0000001fff047899 */ /* 0x000fe2000801140f */
[----:B------:R-:W-:Y:S01]  /*3740*/  IADD3 R120, P2, PT, R120, UR28, RZ ;  /* 0x0000001c78787c10 */ /* 0x000fe2000ff5e0ff */
[----:B------:R-:W-:Y:S01]  /*3750*/  IMAD.U32 R86, R86, -0x80000000, RZ ;  /* 0x8000000056567824 */ /* 0x000fe200078e00ff */
[----:B------:R-:W-:Y:S02]  /*3760*/  IADD3 R122, P5, PT, R122, UR28, RZ ;  /* 0x0000001c7a7a7c10 */ /* 0x000fe4000ffbe0ff */
[----:B------:R-:W-:Y:S02]  /*3770*/  IADD3.X R119, PT, PT, R119, UR11, RZ, P3, !PT ;  /* 0x0000000b77777c10 */ /* 0x000fe40009ffe4ff */
[----:B------:R-:W-:-:S02]  /*3780*/  IADD3 R112, P3, PT, R112, UR28, RZ ;  /* 0x0000001c70707c10 */ /* 0x000fc4000ff7e0ff */
[----:B------:R-:W-:Y:S02]  /*3790*/  IADD3.X R121, PT, PT, R121, UR11, RZ, P2, !PT ;  /* 0x0000000b79797c10 */ /* 0x000fe400097fe4ff */
[----:B------:R-:W-:Y:S02]  /*37a0*/  IADD3.X R113, PT, PT, R113, UR11, RZ, P3, !PT ;  /* 0x0000000b71717c10 */ /* 0x000fe40009ffe4ff */
[----:B------:R-:W-:Y:S02]  /*37b0*/  IADD3 R106, P3, PT, R106, UR28, RZ ;  /* 0x0000001c6a6a7c10 */ /* 0x000fe4000ff7e0ff */
[----:B------:R-:W-:Y:S02]  /*37c0*/  IADD3 R98, P6, PT, R98, UR28, RZ ;  /* 0x0000001c62627c10 */ /* 0x000fe4000ffde0ff */
[----:B------:R-:W-:Y:S02]  /*37d0*/  IADD3.X R107, PT, PT, R107, UR11, RZ, P3, !PT ;  /* 0x0000000b6b6b7c10 */ /* 0x000fe40009ffe4ff */
[----:B------:R-:W-:-:S02]  /*37e0*/  IADD3 R100, P3, PT, R100, UR28, RZ ;  /* 0x0000001c64647c10 */ /* 0x000fc4000ff7e0ff */
[----:B------:R-:W-:Y:S02]  /*37f0*/  IADD3 R114, P2, PT, R114, UR28, RZ ;  /* 0x0000001c72727c10 */ /* 0x000fe4000ff5e0ff */
[----:B------:R-:W-:Y:S02]  /*3800*/  IADD3.X R101, PT, PT, R101, UR11, RZ, P3, !PT ;  /* 0x0000000b65657c10 */ /* 0x000fe40009ffe4ff */
[----:B------:R-:W-:Y:S02]  /*3810*/  IADD3 R60, P3, PT, R60, UR15, RZ ;  /* 0x0000000f3c3c7c10 */ /* 0x000fe4000ff7e0ff */
[----:B------:R-:W-:Y:S02]  /*3820*/  IADD3.X R123, PT, PT, R123, UR11, RZ, P5, !PT ;  /* 0x0000000b7b7b7c10 */ /* 0x000fe4000affe4ff */
[----:B------:R-:W-:Y:S02]  /*3830*/  IADD3.X R61, PT, PT, R61, UR4, RZ, P3, !PT ;  /* 0x000000043d3d7c10 */ /* 0x000fe40009ffe4ff */
[----:B------:R-:W-:-:S02]  /*3840*/  IADD3 R52, P3, PT, R52, UR15, RZ ;  /* 0x0000000f34347c10 */ /* 0x000fc4000ff7e0ff */
[----:B------:R-:W-:Y:S02]  /*3850*/  IADD3 R116, P5, PT, R116, UR28, RZ ;  /* 0x0000001c74747c10 */ /* 0x000fe4000ffbe0ff */
[----:B------:R-:W-:Y:S02]  /*3860*/  IADD3.X R99, PT, PT, R99, UR11, RZ, P6, !PT ;  /* 0x0000000b63637c10 */ /* 0x000fe4000b7fe4ff */
[----:B------:R-:W-:Y:S02]  /*3870*/  IADD3.X R115, PT, PT, R115, UR11, RZ, P2, !PT ;  /* 0x0000000b73737c10 */ /* 0x000fe400097fe4ff */
[----:B------:R-:W-:Y:S02]  /*3880*/  IADD3 R96, P6, PT, R96, UR28, RZ ;  /* 0x0000001c60607c10 */ /* 0x000fe4000ffde0ff */
[----:B------:R-:W-:Y:S02]  /*3890*/  IADD3 R108, P2, PT, R108, UR28, RZ ;  /* 0x0000001c6c6c7c10 */ /* 0x000fe4000ff5e0ff */
[----:B------:R-:W-:-:S02]  /*38a0*/  IADD3.X R53, PT, PT, R53, UR4, RZ, P3, !PT ;  /* 0x0000000435357c10 */ /* 0x000fc40009ffe4ff */
[----:B------:R-:W-:Y:S02]  /*38b0*/  IADD3.X R117, PT, PT, R117, UR11, RZ, P5, !PT ;  /* 0x0000000b75757c10 */ /* 0x000fe4000affe4ff */
[----:B------:R-:W-:Y:S02]  /*38c0*/  IADD3 R50, P3, PT, R50, UR15, RZ ;  /* 0x0000000f32327c10 */ /* 0x000fe4000ff7e0ff */
        /* <DEDUP_REMOVED lines=23> */
[----:B------:R-:W-:Y:S01]  /*3a40*/  IADD3.X R49, PT, PT, R49, UR4, RZ, P3, !PT ;  /* 0x0000000431317c10 */ /* 0x000fe20009ffe4ff */
[----:B0-----:R-:W0:Y:S01]  /*3a50*/  SYNCS.PHASECHK.TRANS64.TRYWAIT P3, [UR10], R86 ;  /* 0x00000056ff0075a7 */ /* 0x001e22000806110a */
[----:B------:R-:W-:Y:S02]  /*3a60*/  IADD3 R16, P6, PT, R16, UR15, RZ ;  /* 0x0000000f10107c10 */ /* 0x000fe4000ffde0ff */
        /* <DEDUP_REMOVED lines=41> */
[C---:B------:R-:W-:Y:S02]  /*3d00*/  LOP3.LUT R87, R4.reuse, 0x8, RZ, 0xfc, !PT ;  /* 0x0000000804577812 */ /* 0x040fe400078efcff */
[----:B------:R-:W-:Y:S02]  /*3d10*/  LOP3.LUT R126, R4, 0x10, RZ, 0xfc, !PT ;  /* 0x00000010047e7812 */ /* 0x000fe400078efcff */
[----:B------:R-:W-:Y:S02]  /*3d20*/  IADD3 R36, P6, PT, R36, UR15, RZ ;  /* 0x0000000f24247c10 */ /* 0x000fe4000ffde0ff */
[----:B------:R-:W-:-:S02]  /*3d30*/  IADD3 R6, P2, PT, R6, UR15, RZ ;  /* 0x0000000f06067c10 */ /* 0x000fc4000ff5e0ff */
[----:B------:R-:W-:Y:S02]  /*3d40*/  IADD3.X R83, PT, PT, R83, UR4, RZ, P5, !PT ;  /* 0x0000000453537c10 */ /* 0x000fe4000affe4ff */
[----:B------:R-:W-:Y:S02]  /*3d50*/  ISETP.GE.AND P0, PT, R87, UR30, PT ;  /* 0x0000001e57007c0c */ /* 0x000fe4000bf06270 */
[----:B------:R-:W-:Y:S02]  /*3d60*/  ISETP.GE.AND P1, PT, R126, UR30, PT ;  /* 0x0000001e7e007c0c */ /* 0x000fe4000bf26270 */
[----:B------:R-:W-:Y:S02]  /*3d70*/  ISETP.GE.AND P5, PT, R4, UR30, PT ;  /* 0x0000001e04007c0c */ /* 0x000fe4000bfa6270 */
[----:B------:R-:W-:Y:S02]  /*3d80*/  IADD3.X R37, PT, PT, R37, UR4, RZ, P6, !PT ;  /* 0x0000000425257c10 */ /* 0x000fe4000b7fe4ff */
[----:B------:R-:W-:-:S02]  /*3d90*/  IADD3.X R9, PT, PT, R9, UR4, RZ, P2, !PT ;  /* 0x0000000409097c10 */ /* 0x000fc400097fe4ff */
[----:B------:R-:W-:Y:S01]  /*3da0*/  PRMT R160, RZ, 0x7610, R160 ;  /* 0x00007610ffa07816 */ /* 0x000fe200000000a0 */
[----:B0-----:R-:W-:Y:S06]  /*3db0*/  @!P3 BRA `(.L_x_8) ;  /* 0x0000001c0088b947 */ /* 0x001fec0003800000 */
.L_x_16:
[----:B------:R-:W-:Y:S02]  /*3dc0*/  @!P5 IMAD.MOV.U32 R86, RZ, RZ, R6 ;  /* 0x000000ffff56d224 */ /* 0x000fe400078e0006 */
[----:B------:R-:W-:Y:S01]  /*3dd0*/  @!P5 IMAD.MOV.U32 R87, RZ, RZ, R9 ;  /* 0x000000ffff57d224 */ /* 0x000fe200078e0009 */
[----:B------:R-:W-:Y:S02]  /*3de0*/  PRMT R162, RZ, 0x7610, R162 ;  /* 0x00007610ffa27816 */ /* 0x000fe400000000a2 */
[----:B------:R-:W-:Y:S02]  /*3df0*/  LOP3.LUT R126, R4, 0x20, RZ, 0xfc, !PT ;  /* 0x00000020047e7812 */ /* 0x000fe400078efcff */
[----:B------:R0:W2:Y:S01]  /*3e00*/  @!P5 LDG.E.U8 R160, desc[UR26][R86.64] ;  /* 0x0000001a56a0d981 */ /* 0x0000a2000c1e1100 */
[----:B------:R-:W-:Y:S02]  /*3e10*/  PRMT R143, RZ, 0x7610, R143 ;  /* 0x00007610ff8f7816 */ /* 0x000fe4000000008f */
[----:B------:R-:W-:Y:S01]  /*3e20*/  ISETP.GE.AND P2, PT, R126, UR30, PT ;  /* 0x0000001e7e007c0c */ /* 0x000fe2000bf46270 */
[----:B0-----:R-:W-:-:S02]  /*3e30*/  @!P0 IMAD.MOV.U32 R86, RZ, RZ, R8 ;  /* 0x000000ffff568224 */ /* 0x001fc400078e0008 */
[----:B------:R-:W-:Y:S01]  /*3e40*/  @!P0 IMAD.MOV.U32 R87, RZ, RZ, R11 ;  /* 0x000000ffff578224 */ /* 0x000fe200078e000b */
[----:B------:R-:W-:-:S04]  /*3e50*/  LOP3.LUT R126, R4, 0x28, RZ, 0xfc, !PT ;  /* 0x00000028047e7812 */ /* 0x000fc800078efcff */
[----:B------:R0:W3:Y:S01]  /*3e60*/  @!P0 LDG.E.U8 R162, desc[UR26][R86.64] ;  /* 0x0000001a56a28981 */ /* 0x0000e2000c1e1100 */
[----:B------:R-:W-:-:S04]  /*3e70*/  PRMT R147, RZ, 0x7610, R147 ;  /* 0x00007610ff937816 */ /* 0x000fc80000000093 */
[----:B------:R-:W-:Y:S01]  /*3e80*/  @!P2 IMAD.MOV.U32 R127, RZ, RZ, R15 ;  /* 0x000000ffff7fa224 */ /* 0x000fe200078e000f */
[----:B------:R-:W-:Y:S01]  /*3e90*/  ISETP.GE.AND P0, PT, R40, UR30, PT ;  /* 0x0000001e28007c0c */ /* 0x000fe2000bf06270 */
[----:B0-----:R-:W-:Y:S02]  /*3ea0*/  @!P1 IMAD.MOV.U32 R86, RZ, RZ, R10 ;  /* 0x000000ffff569224 */ /* 0x001fe400078e000a */
[----:B------:R-:W-:-:S05]  /*3eb0*/  @!P1 IMAD.MOV.U32 R87, RZ, RZ, R13 ;  /* 0x000000ffff579224 */ /* 0x000fca00078e000d */
[----:B------:R0:W4:Y:S01]  /*3ec0*/  @!P1 LDG.E.U8 R143, desc[UR26][R86.64] ;  /* 0x0000001a568f9981 */ /* 0x000122000c1e1100 */
[----:B------:R-:W-:Y:S02]  /*3ed0*/  ISETP.GE.AND P1, PT, R126, UR30, PT ;  /* 0x0000001e7e007c0c */ /* 0x000fe4000bf26270 */
[----:B------:R-:W-:Y:S02]  /*3ee0*/  LOP3.LUT R126, R4, 0x30, RZ, 0xfc, !PT ;  /* 0x00000030047e7812 */ /* 0x000fe400078efcff */
[----:B------:R-:W-:Y:S02]  /*3ef0*/  PRMT R145, RZ, 0x7610, R145 ;  /* 0x00007610ff917816 */ /* 0x000fe40000000091 */
[----:B------:R-:W-:Y:S01]  /*3f00*/  ISETP.GE.AND P3, PT, R126, UR30, PT ;  /* 0x0000001e7e007c0c */ /* 0x000fe2000bf66270 */
[----:B------:R-:W-:Y:S01]  /*3f10*/  @!P2 IMAD.MOV.U32 R126, RZ, RZ, R12 ;  /* 0x000000ffff7ea224 */ /* 0x000fe200078e000c */
[----:B0-----:R-:W-:Y:S02]  /*3f20*/  LOP3.LUT R86, R4, 0x38, RZ, 0xfc, !PT ;  /* 0x0000003804567812 */ /* 0x001fe400078efcff */
[----:B------:R-:W5:Y:S01]  /*3f30*/  @!P0 LDG.E.U8 R145, desc[UR26][R44.64] ;  /* 0x0000001a2c918981 */ /* 0x000f62000c1e1100 */
[----:B------:R-:W-:-:S03]  /*3f40*/  PRMT R149, RZ, 0x7610, R149 ;  /* 0x00007610ff957816 */ /* 0x000fc60000000095 */
[----:B------:R0:W4:Y:S01]  /*3f50*/  @!P2 LDG.E.U8 R147, desc[UR26][R126.64] ;  /* 0x0000001a7e93a981 */ /* 0x000122000c1e1100 */
[----:B------:R-:W-:Y:S02]  /*3f60*/  ISETP.GE.AND P2, PT, R86, UR30, PT ;  /* 0x0000001e56007c0c */ /* 0x000fe4000bf46270 */
[----:B------:R-:W-:Y:S01]  /*3f70*/  PRMT R87, RZ, 0x7610, R87 ;  /* 0x00007610ff577816 */ /* 0x000fe20000000057 */
[----:B0-----:R-:W-:Y:S02]  /*3f80*/  @!P1 IMAD.MOV.U32 R126, RZ, RZ, R14 ;  /* 0x000000ffff7e9224 */ /* 0x001fe400078e000e */
[----:B------:R-:W-:Y:S01]  /*3f90*/  @!P1 IMAD.MOV.U32 R127, RZ, RZ, R17 ;  /* 0x000000ffff7f9224 */ /* 0x000fe200078e0011 */
[----:B------:R-:W-:-:S04]  /*3fa0*/  LOP3.LUT R86, R4, 0x2, RZ, 0xfc, !PT ;  /* 0x0000000204567812 */ /* 0x000fc800078efcff */
[----:B------:R0:W5:Y:S01]  /*3fb0*/  @!P1 LDG.E.U8 R149, desc[UR26][R126.64] ;  /* 0x0000001a7e959981 */ /* 0x000162000c1e1100 */
[----:B------:R-:W-:Y:S02]  /*3fc0*/  ISETP.GE.AND P0, PT, R86, UR30, PT ;  /* 0x0000001e56007c0c */ /* 0x000fe4000bf06270 */
[----:B------:R-:W-:Y:S01]  /*3fd0*/  PRMT R86, RZ, 0x7610, R86 ;  /* 0x00007610ff567816 */ /* 0x000fe20000000056 */
[----:B0-----:R-:W-:Y:S02]  /*3fe0*/  @!P3 IMAD.MOV.U32 R126, RZ, RZ, R16 ;  /* 0x000000ffff7eb224 */ /* 0x001fe400078e0010 */
[----:B------:R-:W-:-:S05]  /*3ff0*/  @!P3 IMAD.MOV.U32 R127, RZ, RZ, R19 ;  /* 0x000000ffff7fb224 */ /* 0x000fca00078e0013 */
[----:B------:R0:W5:Y:S01]  /*4000*/  @!P3 LDG.E.U8 R87, desc[UR26][R126.64] ;  /* 0x0000001a7e57b981 */ /* 0x000162000c1e1100 */
[----:B------:R-:W-:Y:S02]  /*4010*/  LOP3.LUT R128, R4, 0xa, RZ, 0xfc, !PT ;  /* 0x0000000a04807812 */ /* 0x000fe400078efcff */
[----:B------:R-:W-:Y:S02]  /*4020*/  PRMT R159, RZ, 0x7610, R159 ;  /* 0x00007610ff9f7816 */ /* 0x000fe4000000009f */
[----:B------:R-:W-:Y:S02]  /*4030*/  ISETP.GE.AND P1, PT, R128, UR30, PT ;  /* 0x0000001e80007c0c */ /* 0x000fe4000bf26270 */
[----:B------:R-:W-:Y:S02]  /*4040*/  PRMT R157, RZ, 0x7610, R157 ;  /* 0x00007610ff9d7816 */ /* 0x000fe4000000009d */
[----:B------:R-:W5:Y:S01]  /*4050*/  @!P0 LDG.E.U8 R159, desc[UR26][R36.64] ;  /* 0x0000001a249f8981 */ /* 0x000f62000c1e1100 */
[----:B0-----:R-:W-:-:S02]  /*4060*/  @!P2 IMAD.MOV.U32 R126, RZ, RZ, R18 ;  /* 0x000000ffff7ea224 */ /* 0x001fc400078e0012 */
[----:B------:R-:W-:-:S05]  /*4070*/  @!P2 IMAD.MOV.U32 R127, RZ, RZ, R35 ;  /* 0x000000ffff7fa224 */ /* 0x000fca00078e0023 */
[----:B------:R0:W5:Y:S01]  /*4080*/  @!P2 LDG.E.U8 R86, desc[UR26][R126.64] ;  /* 0x0000001a7e56a981 */ /* 0x000162000c1e1100 */
[----:B------:R-:W-:-:S03]  /*4090*/  LOP3.LUT R128, R4, 0x12, RZ, 0xfc, !PT ;  /* 0x0000001204807812 */ /* 0x000fc600078efcff */
[----:B------:R-:W5:Y:S01]  /*40a0*/  @!P1 LDG.E.U8 R157, desc[UR26][R38.64] ;  /* 0x0000001a269d9981 */ /* 0x000f62000c1e1100 */
[----:B------:R-:W-:Y:S02]  /*40b0*/  ISETP.GE.AND P2, PT, R128, UR30, PT ;  /* 0x0000001e80007c0c */ /* 0x000fe4000bf46270 */
[----:B0-----:R-:W-:-:S04]  /*40c0*/  LOP3.LUT R126, R4, 0x22, RZ, 0xfc, !PT ;  /* 0x00000022047e7812 */ /* 0x001fc800078efcff */
[----:B------:R-:W-:Y:S02]  /*40d0*/  ISETP.GE.AND P1, PT, R126, UR30, PT ;  /* 0x0000001e7e007c0c */ /* 0x000fe4000bf26270 */
[----:B------:R-:W-:Y:S02]  /*40e0*/  LOP3.LUT R128, R4, 0x1a, RZ, 0xfc, !PT ;  /* 0x0000001a04807812 */ /* 0x000fe400078efcff */
[----:B------:R-:W-:Y:S02]  /*40f0*/  PRMT R164, RZ, 0x7610, R164 ;  /* 0x00007610ffa47816 */ /* 0x000fe400000000a4 */
[----:B------:R-:W-:Y:S02]  /*4100*/  ISETP.GE.AND P0, PT, R128, UR30, PT ;  /* 0x0000001e80007c0c */ /* 0x000fe4000bf06270 */
[----:B------:R-:W-:Y:S02]  /*4110*/  LOP3.LUT R126, R4, 0x4, RZ, 0xfc, !PT ;  /* 0x00000004047e7812 */ /* 0x000fe400078efcff */
[----:B------:R-:W-:-:S03]  /*4120*/  PRMT R155, RZ, 0x7610, R155 ;  /* 0x00007610ff9b7816 */ /* 0x000fc6000000009b */
[----:B------:R-:W5:Y:S01]  /*4130*/  @!P1 LDG.E.U8 R164, desc[UR26][R48.64] ;  /* 0x0000001a30a49981 */ /* 0x000f62000c1e1100 */
[----:B------:R-:W-:Y:S02]  /*4140*/  ISETP.GE.AND P1, PT, R126, UR30, PT ;  /* 0x0000001e7e007c0c */ /* 0x000fe4000bf26270 */
[C---:B------:R-:W-:Y:S01]  /*4150*/  LOP3.LUT R126, R4.reuse, 0x6, RZ, 0xfc, !PT ;  /* 0x00000006047e7812 */ /* 0x040fe200078efcff */
[----:B------:R-:W5:Y:S01]  /*4160*/  @!P2 LDG.E.U8 R155, desc[UR26][R42.64] ;  /* 0x0000001a2a9ba981 */ /* 0x000f62000c1e1100 */
[----:B------:R-:W-:Y:S02]  /*4170*/  PRMT R151, RZ, 0x7610, R151 ;  /* 0x00007610ff977816 */ /* 0x000fe40000000097 */
[----:B------:R-:W-:Y:S02]  /*4180*/  LOP3.LUT R127, R4, 0xc, RZ, 0xfc, !PT ;  /* 0x0000000c047f7812 */ /* 0x000fe400078efcff */
[----:B------:R-:W-:Y:S02]  /*4190*/  ISETP.GE.AND P2, PT, R126, UR30, PT ;  /* 0x0000001e7e007c0c */ /* 0x000fe4000bf46270 */
[----:B------:R-:W-:Y:S01]  /*41a0*/  LOP3.LUT R128, R4, 0x14, RZ, 0xfc, !PT ;  /* 0x0000001404807812 */ /* 0x000fe200078efcff */
[----:B------:R-:W5:Y:S01]  /*41b0*/  @!P0 LDG.E.U8 R151, desc[UR26][R46.64] ;  /* 0x0000001a2e978981 */ /* 0x000f62000c1e1100 */
[----:B------:R-:W-:-:S02]  /*41c0*/  ISETP.GE.AND P3, PT, R127, UR30, PT ;  /* 0x0000001e7f007c0c */ /* 0x000fc4000bf66270 */
[----:B------:R-:W-:Y:S02]  /*41d0*/  LEA.HI R126, R0, 0xe, RZ, 0x1a ;  /* 0x0000000e007e7811 */ /* 0x000fe400078fd0ff */
[----:B------:R-:W-:Y:S02]  /*41e0*/  PRMT R127, RZ, 0x7610, R127 ;  /* 0x00007610ff7f7816 */ /* 0x000fe4000000007f */
[----:B------:R-:W-:Y:S02]  /*41f0*/  ISETP.GE.AND P0, PT, R128, UR30, PT ;  /* 0x0000001e80007c0c */ /* 0x000fe4000bf06270 */
[----:B------:R-:W-:Y:S02]  /*4200*/  LOP3.LUT R128, R4, 0x16, RZ, 0xfc, !PT ;  /* 0x0000001604807812 */ /* 0x000fe400078efcff */
[----:B------:R-:W-:Y:S01]  /*4210*/  ISETP.GE.AND P5, PT, R126, UR30, PT ;  /* 0x0000001e7e007c0c */ /* 0x000fe2000bfa6270 */
[----:B------:R-:W5:Y:S01]  /*4220*/  @!P1 LDG.E.U8 R127, desc[UR26][R54.64] ;  /* 0x0000001a367f9981 */ /* 0x000f62000c1e1100 */
[----:B------:R-:W-:-:S02]  /*4230*/  PRMT R126, RZ, 0x7610, R126 ;  /* 0x00007610ff7e7816 */ /* 0x000fc4000000007e */
[----:B------:R-:W-:Y:S02]  /*4240*/  ISETP.GE.AND P1, PT, R128, UR30, PT ;  /* 0x0000001e80007c0c */ /* 0x000fe4000bf26270 */
[----:B------:R-:W-:Y:S02]  /*4250*/  LOP3.LUT R128, R4, 0x1c, RZ, 0xfc, !PT ;  /* 0x0000001c04807812 */ /* 0x000fe400078efcff */
[----:B------:R-:W-:Y:S01]  /*4260*/  PRMT R129, RZ, 0x7610, R129 ;  /* 0x00007610ff817816 */ /* 0x000fe20000000081 */
[----:B------:R-:W5:Y:S01]  /*4270*/  @!P2 LDG.E.U8 R126, desc[UR26][R82.64] ;  /* 0x0000001a527ea981 */ /* 0x000f62000c1e1100 */
[----:B------:R-:W-:Y:S02]  /*4280*/  LEA.HI R130, R0, 0x1e, RZ, 0x1a ;  /* 0x0000001e00827811 */ /* 0x000fe400078fd0ff */
[----:B------:R-:W-:Y:S02]  /*4290*/  ISETP.GE.AND P2, PT, R128, UR30, PT ;  /* 0x0000001e80007c0c */ /* 0x000fe4000bf46270 */
[----:B------:R-:W-:Y:S01]  /*42a0*/  PRMT R128, RZ, 0x7610, R128 ;  /* 0x00007610ff807816 */ /* 0x000fe20000000080 */
[----:B------:R-:W5:Y:S01]  /*42b0*/  @!P3 LDG.E.U8 R129, desc[UR26][R56.64] ;  /* 0x0000001a3881b981 */ /* 0x000f62000c1e1100 */
[----:B------:R-:W-:-:S02]  /*42c0*/  ISETP.GE.AND P3, PT, R130, UR30, PT ;  /* 0x0000001e82007c0c */ /* 0x000fc4000bf66270 */
[C---:B------:R-:W-:Y:S02]  /*42d0*/  LOP3.LUT R130, R4.reuse, 0x24, RZ, 0xfc, !PT ;  /* 0x0000002404827812 */ /* 0x040fe400078efcff */
[----:B------:R-:W-:Y:S01]  /*42e0*/  PRMT R131, RZ, 0x7610, R131 ;  /* 0x00007610ff837816 */ /* 0x000fe20000000083 */
[----:B------:R-:W5:Y:S01]  /*42f0*/  @!P5 LDG.E.U8 R128, desc[UR26][R76.64] ;  /* 0x0000001a4c80d981 */ /* 0x000f62000c1e1100 */
[----:B------:R-:W-:Y:S02]  /*4300*/  LOP3.LUT R132, R4, 0x26, RZ, 0xfc, !PT ;  /* 0x0000002604847812 */ /* 0x000fe400078efcff */
        /* <DEDUP_REMOVED lines=12> */
[----:B------:R-:W-:Y:S02]  /*43d0*/  LEA.HI R134, R0, 0x2e, RZ, 0x1a ;  /* 0x0000002e00867811 */ /* 0x000fe400078fd0ff */
[----:B------:R-:W5:Y:S02]  /*43e0*/  @!P3 LDG.E.U8 R132, desc[UR26][R80.64] ;  /* 0x0000001a5084b981 */ /* 0x000f64000c1e1100 */
[----:B------:R-:W-:Y:S02]  /*43f0*/  ISETP.GE.AND P3, PT, R134, UR30, PT ;  /* 0x0000001e86007c0c */ /* 0x000fe4000bf66270 */
[----:B------:R-:W-:Y:S02]  /*4400*/  PRMT R134, RZ, 0x7610, R134 ;  /* 0x00007610ff867816 */ /* 0x000fe40000000086 */
[----:B------:R-:W-:Y:S02]  /*4410*/  LOP3.LUT R139, R4, 0x32, RZ, 0xfc, !PT ;  /* 0x00000032048b7812 */ /* 0x000fe400078efcff */
[----:B------:R-:W-:-:S02]  /*4420*/  PRMT R136, RZ, 0x7610, R136 ;  /* 0x00007610ff887816 */ /* 0x000fc40000000088 */
[----:B------:R-:W5:Y:S01]  /*4430*/  @!P0 LDG.E.U8 R134, desc[UR26][R88.64] ;  /* 0x0000001a58868981 */ /* 0x000f62000c1e1100 */
[----:B------:R-:W-:Y:S02]  /*4440*/  ISETP.GE.AND P0, PT, R139, UR30, PT ;  /* 0x0000001e8b007c0c */ /* 0x000fe4000bf06270 */
[C---:B------:R-:W-:Y:S01]  /*4450*/  LOP3.LUT R139, R4.reuse, 0x34, RZ, 0xfc, !PT ;  /* 0x00000034048b7812 */ /* 0x040fe200078efcff */
[----:B------:R-:W5:Y:S01]  /*4460*/  @!P1 LDG.E.U8 R136, desc[UR26][R50.64] ;  /* 0x0000001a32889981 */ /* 0x000f62000c1e1100 */
[----:B------:R-:W-:Y:S02]  /*4470*/  PRMT R140, RZ, 0x7610, R140 ;  /* 0x00007610ff8c7816 */ /* 0x000fe4000000008c */
[----:B------:R-:W-:Y:S02]  /*4480*/  ISETP.GE.AND P1, PT, R139, UR30, PT ;  /* 0x0000001e8b007c0c */ /* 0x000fe4000bf26270 */
[----:B------:R-:W-:-:S05]  /*4490*/  LOP3.LUT R139, R4, 0x36, RZ, 0xfc, !PT ;  /* 0x00000036048b7812 */ /* 0x000fca00078efcff */
[----:B------:R-:W5:Y:S01]  /*44a0*/  @!P0 LDG.E.U8 R140, desc[UR26][R52.64] ;  /* 0x0000001a348c8981 */ /* 0x000f62000c1e1100 */
[----:B------:R-:W-:Y:S02]  /*44b0*/  ISETP.GE.AND P0, PT, R139, UR30, PT ;  /* 0x0000001e8b007c0c */ /* 0x000fe4000bf06270 */
[----:B------:R-:W-:-:S06]  /*44c0*/  PRMT R139, RZ, 0x7610, R139 ;  /* 0x00007610ff8b7816 */ /* 0x000fcc000000008b */
[----:B------:R-:W5:Y:S01]  /*44d0*/  @!P1 LDG.E.U8 R139, desc[UR26][R70.64] ;  /* 0x0000001a468b9981 */ /* 0x000f62000c1e1100 */
[----:B------:R-:W-:Y:S02]  /*44e0*/  ISETP.GE.AND P1, PT, R41, UR30, PT ;  /* 0x0000001e29007c0c */ /* 0x000fe4000bf26270 */
[----:B------:R-:W-:Y:S02]  /*44f0*/  PRMT R142, RZ, 0x7610, R142 ;  /* 0x00007610ff8e7816 */ /* 0x000fe4000000008e */
[----:B------:R-:W-:Y:S02]  /*4500*/  PRMT R144, RZ, 0x7610, R144 ;  /* 0x00007610ff907816 */ /* 0x000fe40000000090 */
[----:B------:R-:W-:Y:S02]  /*4510*/  PRMT R137, RZ, 0x7610, R137 ;  /* 0x00007610ff897816 */ /* 0x000fe40000000089 */
[----:B------:R-:W5:Y:S01]  /*4520*/  @!P0 LDG.E.U8 R142, desc[UR26][R72.64] ;  /* 0x0000001a488e8981 */ /* 0x000f62000c1e1100 */
[----:B------:R-:W-:-:S02]  /*4530*/  ISETP.GE.AND P0, PT, R65, UR30, PT ;  /* 0x0000001e41007c0c */ /* 0x000fc4000bf06270 */
[----:B------:R-:W-:Y:S01]  /*4540*/  LOP3.LUT R141, R0, 0x3f, RZ, 0xc0, !PT ;  /* 0x0000003f008d7812 */ /* 0x000fe200078ec0ff */
[----:B------:R-:W5:Y:S04]  /*4550*/  @!P2 LDG.E.U8 R137, desc[UR26][R68.64] ;  /* 0x0000001a4489a981 */ /* 0x000f68000c1e1100 */
[----:B------:R-:W5:Y:S01]  /*4560*/  @!P1 LDG.E.U8 R144, desc[UR26][R60.64] ;  /* 0x0000001a3c909981 */ /* 0x000f62000c1e1100 */
[----:B------:R-:W-:Y:S02]  /*4570*/  ISETP.GE.AND P1, PT, R64, UR30, PT ;  /* 0x0000001e40007c0c */ /* 0x000fe4000bf26270 */
[----:B------:R-:W-:Y:S02]  /*4580*/  ISETP.GE.AND P2, PT, R141, UR30, PT ;  /* 0x0000001e8d007c0c */ /* 0x000fe4000bf46270 */
[----:B------:R-:W-:-:S02]  /*4590*/  PRMT R135, RZ, 0x7610, R135 ;  /* 0x00007610ff877816 */ /* 0x000fc40000000087 */
[----:B------:R-:W-:Y:S02]  /*45a0*/  PRMT R138, RZ, 0x7610, R138 ;  /* 0x00007610ff8a7816 */ /* 0x000fe4000000008a */
[----:B------:R-:W-:Y:S02]  /*45b0*/  PRMT R141, RZ, 0x7610, R141 ;  /* 0x00007610ff8d7816 */ /* 0x000fe4000000008d */
[----:B------:R-:W-:Y:S01]  /*45c0*/  PRMT R146, RZ, 0x7610, R146 ;  /* 0x00007610ff927816 */ /* 0x000fe20000000092 */
[----:B------:R-:W5:Y:S04]  /*45d0*/  @!P5 LDG.E.U8 R135, desc[UR26][R66.64] ;  /* 0x0000001a4287d981 */ /* 0x000f68000c1e1100 */
[----:B------:R-:W5:Y:S04]  /*45e0*/  @!P3 LDG.E.U8 R138, desc[UR26][R78.64] ;  /* 0x0000001a4e8ab981 */ /* 0x000f68000c1e1100 */
[----:B------:R-:W5:Y:S04]  /*45f0*/  @!P0 LDG.E.U8 R141, desc[UR26][R74.64] ;  /* 0x0000001a4a8d8981 */ /* 0x000f68000c1e1100 */
[----:B------:R-:W5:Y:S01]  /*4600*/  @!P1 LDG.E.U8 R146, desc[UR26][R90.64] ;  /* 0x0000001a5a929981 */ /* 0x000f62000c1e1100 */
[----:B------:R-:W-:Y:S01]  /*4610*/  BAR.SYNC.DEFER_BLOCKING 0x0 ;  /* 0x0000000000007b1d */ /* 0x000fe20000010000 */
[----:B------:R-:W-:-:S02]  /*4620*/  PRMT R153, RZ, 0x7610, R153 ;  /* 0x00007610ff997816 */ /* 0x000fc40000000099 */
[----:B------:R-:W-:Y:S02]  /*4630*/  PRMT R161, RZ, 0x7610, R161 ;  /* 0x00007610ffa17816 */ /* 0x000fe400000000a1 */
[----:B------:R-:W-:Y:S02]  /*4640*/  PRMT R148, RZ, 0x7610, R148 ;  /* 0x00007610ff947816 */ /* 0x000fe40000000094 */
[----:B------:R-:W-:Y:S02]  /*4650*/  PRMT R150, RZ, 0x7610, R150 ;  /* 0x00007610ff967816 */ /* 0x000fe40000000096 */
[----:B------:R-:W-:Y:S02]  /*4660*/  PRMT R152, RZ, 0x7610, R152 ;  /* 0x00007610ff987816 */ /* 0x000fe40000000098 */
[----:B------:R-:W-:Y:S02]  /*4670*/  PRMT R154, RZ, 0x7610, R154 ;  /* 0x00007610ff9a7816 */ /* 0x000fe4000000009a */
[----:B------:R-:W-:-:S02]  /*4680*/  PRMT R156, RZ, 0x7610, R156 ;  /* 0x00007610ff9c7816 */ /* 0x000fc4000000009c */
[----:B------:R-:W-:Y:S01]  /*4690*/  PRMT R158, RZ, 0x7610, R158 ;  /* 0x00007610ff9e7816 */ /* 0x000fe2000000009e */
[----:B------:R-:W5:Y:S04]  /*46a0*/  @!P2 LDG.E.U8 R148, desc[UR26][R92.64] ;  /* 0x0000001a5c94a981 */ /* 0x000f68000c1e1100 */
[----:B--2---:R0:W-:Y:S04]  /*46b0*/  STS.U8 [R5+UR13+0x1000], R160 ;  /* 0x001000a005007988 */ /* 0x0041e8000800000d */
[----:B------:R-:W2:Y:S04]  /*46c0*/  @!P2 LDG.E.U8 R150, desc[UR26][R94.64] ;  /* 0x0000001a5e96a981 */ /* 0x000ea8000c1e1100 */
[----:B------:R-:W2:Y:S01]  /*46d0*/  @!P2 LDG.E.U8 R152, desc[UR26][R96.64] ;  /* 0x0000001a6098a981 */ /* 0x000ea2000c1e1100 */
[----:B0-----:R-:W-:-:S03]  /*46e0*/  PRMT R160, RZ, 0x7610, R160 ;  /* 0x00007610ffa07816 */ /* 0x001fc600000000a0 */
[----:B------:R-:W2:Y:S04]  /*46f0*/  @!P2 LDG.E.U8 R154, desc[UR26][R98.64] ;  /* 0x0000001a629aa981 */ /* 0x000ea8000c1e1100 */
[----:B------:R-:W2:Y:S04]  /*4700*/  @!P2 LDG.E.U8 R156, desc[UR26][R100.64] ;  /* 0x0000001a649ca981 */ /* 0x000ea8000c1e1100 */
[----:B---3--:R-:W-:Y:S04]  /*4710*/  STS.U8 [R5+UR13+0x1200], R162 ;  /* 0x001200a205007988 */ /* 0x008fe8000800000d */
[----:B------:R-:W3:Y:S04]  /*4720*/  @!P2 LDG.E.U8 R158, desc[UR26][R106.64] ;  /* 0x0000001a6a9ea981 */ /* 0x000ee8000c1e1100 */
[----:B------:R-:W3:Y:S04]  /*4730*/  @!P2 LDG.E.U8 R160, desc[UR26][R112.64] ;  /* 0x0000001a70a0a981 */ /* 0x000ee8000c1e1100 */
[----:B----4-:R0:W-:Y:S02]  /*4740*/  STS.U8 [R5+UR13+0x1800], R147 ;  /* 0x0018009305007988 */ /* 0x0101e4000800000d */
[----:B0-----:R-:W-:-:S02]  /*4750*/  PRMT R147, RZ, 0x7610, R147 ;  /* 0x00007610ff937816 */ /* 0x001fc40000000093 */
[----:B-----5:R0:W-:Y:S02]  /*4760*/  STS.U8 [R5+UR13+0x1a00], R149 ;  /* 0x001a009505007988 */ /* 0x0201e4000800000d */
[----:B0-----:R-:W-:Y:S02]  /*4770*/  PRMT R149, RZ, 0x7610, R149 ;  /* 0x00007610ff957816 */ /* 0x001fe40000000095 */
[----:B------:R0:W-:Y:S02]  /*4780*/  STS.U8 [R5+UR13+0x1c00], R87 ;  /* 0x001c005705007988 */ /* 0x0001e4000800000d */
[----:B0-----:R-:W-:Y:S02]  /*4790*/  @!P2 IMAD.MOV.U32 R87, RZ, RZ, R115 ;  /* 0x000000ffff57a224 */ /* 0x001fe400078e0073 */
[----:B------:R0:W-:Y:S02]  /*47a0*/  STS.U8 [R5+UR13+0x1e00], R86 ;  /* 0x001e005605007988 */ /* 0x0001e4000800000d */
[----:B0-----:R-:W-:-:S05]  /*47b0*/  @!P2 IMAD.MOV.U32 R86, RZ, RZ, R114 ;  /* 0x000000ffff56a224 */ /* 0x001fca00078e0072 */
[----:B------:R0:W4:Y:S02]  /*47c0*/  @!P2 LDG.E.U8 R147, desc[UR26][R86.64] ;  /* 0x0000001a5693a981 */ /* 0x000124000c1e1100 */
[----:B0-----:R-:W-:Y:S02]  /*47d0*/  @!P2 IMAD.MOV.U32 R86, RZ, RZ, R120 ;  /* 0x000000ffff56a224 */ /* 0x001fe400078e0078 */
[----:B------:R-:W-:-:S05]  /*47e0*/  @!P2 IMAD.MOV.U32 R87, RZ, RZ, R121 ;  /* 0x000000ffff57a224 */ /* 0x000fca00078e0079 */
[----:B------:R0:W5:Y:S02]  /*47f0*/  @!P2 LDG.E.U8 R149, desc[UR26][R86.64] ;  /* 0x0000001a5695a981 */ /* 0x000164000c1e1100 */
[----:B0-----:R-:W-:Y:S02]  /*4800*/  @!P2 IMAD.MOV.U32 R86, RZ, RZ, R104 ;  /* 0x000000ffff56a224 */ /* 0x001fe400078e0068 */
[----:B------:R-:W-:Y:S01]  /*4810*/  @!P2 IMAD.MOV.U32 R87, RZ, RZ, R105 ;  /* 0x000000ffff57a224 */ /* 0x000fe200078e0069 */
[----:B------:R-:W-:Y:S04]  /*4820*/  STS.U8 [R5+UR13+0x1400], R143 ;  /* 0x0014008f05007988 */ /* 0x000fe8000800000d */
[----:B------:R0:W4:Y:S04]  /*4830*/  @!P2 LDG.E.U8 R153, desc[UR26][R86.64] ;  /* 0x0000001a5699a981 */ /* 0x000128000c1e1100 */
[----:B------:R-:W-:Y:S01]  /*4840*/  STS.U8 [R5+UR13+0x1600], R145 ;  /* 0x0016009105007988 */ /* 0x000fe2000800000d */
[----:B0-----:R-:W-:-:S02]  /*4850*/  @!P2 IMAD.MOV.U32 R86, RZ, RZ, R110 ;  /* 0x000000ffff56a224 */ /* 0x001fc400078e006e */
[----:B------:R-:W-:Y:S01]  /*4860*/  @!P2 IMAD.MOV.U32 R87, RZ, RZ, R111 ;  /* 0x000000ffff57a224 */ /* 0x000fe200078e006f */
[----:B------:R0:W-:Y:S04]  /*4870*/  STS.U8 [R7+UR13+0x1080], R159 ;  /* 0x0010809f07007988 */ /* 0x0001e8000800000d */
[----:B------:R1:W4:Y:S01]  /*4880*/  @!P2 LDG.E.U8 R161, desc[UR26][R86.64] ;  /* 0x0000001a56a1a981 */ /* 0x000322000c1e1100 */
[----:B------:R-:W-:Y:S02]  /*4890*/  PRMT R162, RZ, 0x7610, R162 ;  /* 0x00007610ffa27816 */ /* 0x000fe400000000a2 */
[----:B0-----:R-:W-:Y:S01]  /*48a0*/  PRMT R159, RZ, 0x7610, R159 ;  /* 0x00007610ff9f7816 */ /* 0x001fe2000000009f */
[----:B------:R0:W-:Y:S01]  /*48b0*/  STS.U8 [R7+UR13+0x1280], R157 ;  /* 0x0012809d07007988 */ /* 0x0001e2000800000d */
[----:B-1----:R-:W-:Y:S01]  /*48c0*/  @!P2 IMAD.MOV.U32 R86, RZ, RZ, R116 ;  /* 0x000000ffff56a224 */ /* 0x002fe200078e0074 */
[----:B------:R-:W-:Y:S01]  /*48d0*/  PRMT R143, RZ, 0x7610, R143 ;  /* 0x00007610ff8f7816 */ /* 0x000fe2000000008f */
[----:B------:R-:W-:Y:S01]  /*48e0*/  @!P2 IMAD.MOV.U32 R87, RZ, RZ, R117 ;  /* 0x000000ffff57a224 */ /* 0x000fe200078e0075 */
[----:B------:R-:W-:Y:S01]  /*48f0*/  PRMT R145, RZ, 0x7610, R145 ;  /* 0x00007610ff917816 */ /* 0x000fe20000000091 */
[----:B------:R-:W4:Y:S01]  /*4900*/  @!P2 LDG.E.U8 R162, desc[UR26][R118.64] ;  /* 0x0000001a76a2a981 */ /* 0x000f22000c1e1100 */
[----:B0-----:R-:W-:-:S03]  /*4910*/  PRMT R157, RZ, 0x7610, R157 ;  /* 0x00007610ff9d7816 */ /* 0x001fc6000000009d */
[----:B------:R0:W5:Y:S04]  /*4920*/  @!P2 LDG.E.U8 R159, desc[UR26][R86.64] ;  /* 0x0000001a569fa981 */ /* 0x000168000c1e1100 */
[----:B------:R-:W5:Y:S04]  /*4930*/  @!P2 LDG.E.U8 R143, desc[UR26][R102.64] ;  /* 0x0000001a668fa981 */ /* 0x000f68000c1e1100 */
[----:B------:R-:W5:Y:S01]  /*4940*/  @!P2 LDG.E.U8 R145, desc[UR26][R108.64] ;  /* 0x0000001a6c91a981 */ /* 0x000f62000c1e1100 */
[----:B0-----:R-:W-:Y:S02]  /*4950*/  @!P2 IMAD.MOV.U32 R86, RZ, RZ, R122 ;  /* 0x000000ffff56a224 */ /* 0x001fe400078e007a */
[----:B------:R-:W-:-:S05]  /*4960*/  @!P2 IMAD.MOV.U32 R87, RZ, RZ, R123 ;  /* 0x000000ffff57a224 */ /* 0x000fca00078e007b */
[----:B------:R-:W5:Y:S04]  /*4970*/  @!P2 LDG.E.U8 R157, desc[UR26][R86.64] ;  /* 0x0000001a569da981 */ /* 0x000f68000c1e1100 */
        /* <DEDUP_REMOVED lines=23> */
[----:B--2---:R0:W-:Y:S04]  /*4af0*/  STS.U8 [R5+UR13+0x2a00], R150 ;  /* 0x002a009605007988 */ /* 0x0041e8000800000d */
[----:B------:R0:W-:Y:S04]  /*4b00*/  STS.U8 [R5+UR13+0x2c00], R152 ;  /* 0x002c009805007988 */ /* 0x0001e8000800000d */
[----:B------:R0:W-:Y:S04]  /*4b10*/  STS.U8 [R5+UR13+0x2e00], R154 ;  /* 0x002e009a05007988 */ /* 0x0001e8000800000d */
[----:B------:R0:W-:Y:S04]  /*4b20*/  STS.U8 [R7+UR13+0x2880], R156 ;  /* 0x0028809c07007988 */ /* 0x0001e8000800000d */
[----:B---3--:R0:W-:Y:S04]  /*4b30*/  STS.U8 [R7+UR13+0x2a80], R158 ;  /* 0x002a809e07007988 */ /* 0x0081e8000800000d */
[----:B------:R0:W-:Y:S01]  /*4b40*/  STS.U8 [R7+UR13+0x2c80], R160 ;  /* 0x002c80a007007988 */ /* 0x0001e2000800000d */
[----:B------:R-:W-:Y:S01]  /*4b50*/  ULEA UR10, UR31, UR13, 0x3 ;  /* 0x0000000d1f0a7291 */ /* 0x000fe2000f8e18ff */
[----:B------:R-:W-:-:S03]  /*4b60*/  UMOV UR4, UR5 ;  /* 0x0000000500047c82 */ /* 0x000fc60008000000 */
[----:B------:R-:W-:Y:S01]  /*4b70*/  UIADD3 UR10, UPT, UPT, UR10, 0x3000, URZ ;  /* 0x000030000a0a7890 */ /* 0x000fe2000fffe0ff */
[----:B----4-:R0:W-:Y:S04]  /*4b80*/  STS.U8 [R7+UR13+0x2e80], R162 ;  /* 0x002e80a207007988 */ /* 0x0101e8000800000d */
[----:B------:R0:W-:Y:S04]  /*4b90*/  STS.U8 [R124+UR13+0x2d00], R147 ;  /* 0x002d00937c007988 */ /* 0x0001e8000800000d */
[----:B-----5:R0:W-:Y:S04]  /*4ba0*/  STS.U8 [R124+UR13+0x2900], R143 ;  /* 0x0029008f7c007988 */ /* 0x0201e8000800000d */
        /* <DEDUP_REMOVED lines=10> */
[----:B------:R-:W-:Y:S01]  /*4c50*/  UMOV UR20, UR6 ;  /* 0x0000000600147c82 */ /* 0x000fe20008000000 */
[----:B------:R-:W-:Y:S01]  /*4c60*/  UMOV UR21, 0x80004020 ;  /* 0x8000402000157882 */ /* 0x000fe20000000000 */
[----:B------:R-:W-:Y:S01]  /*4c70*/  UMOV UR22, UR8 ;  /* 0x0000000800167c82 */ /* 0x000fe20008000000 */
[----:B------:R-:W-:Y:S01]  /*4c80*/  UMOV UR23, 0x80004020 ;  /* 0x8000402000177882 */ /* 0x000fe20000000000 */
[----:B------:R-:W-:Y:S01]  /*4c90*/  UMOV UR24, 0x0 ;  /* 0x0000000000187882 */ /* 0x000fe20000000000 */
[----:B------:R-:W-:Y:S01]  /*4ca0*/  UMOV UR25, 0x4088490 ;  /* 0x0408849000197882 */ /* 0x000fe20000000000 */
[----:B------:R-:W-:Y:S01]  /*4cb0*/  UMOV UR11, URZ ;  /* 0x000000ff000b7c82 */ /* 0x000fe20008000000 */
[----:B------:R-:W-:Y:S01]  /*4cc0*/  UMOV UR34, 0x0 ;  /* 0x0000000000227882 */ /* 0x000fe20000000000 */
[----:B------:R-:W-:Y:S01]  /*4cd0*/  UMOV UR35, 0x4088490 ;  /* 0x0408849000237882 */ /* 0x000fe20000000000 */
[----:B------:R1:W-:Y:S01]  /*4ce0*/  UTCQMMA gdesc[UR20], gdesc[UR22], tmem[UR12], tmem[UR24], idesc[UR25], UPT ;  /* 0x00ff1816140075ea */ /* 0x0003e2000b80030c */
[----:B------:R-:W-:Y:S01]  /*4cf0*/  UMOV UR5, UR10 ;  /* 0x0000000a00057c82 */ /* 0x000fe20008000000 */
[----:B------:R1:W-:Y:S01]  /*4d00*/  UTCQMMA gdesc[UR16], gdesc[UR18], tmem[UR12], tmem[UR34], idesc[UR35], UPT ;  /* 0x00ff2212100075ea */ /* 0x0003e2000b80030c */
[----:B------:R1:W-:Y:S01]  /*4d10*/  UTCBAR [UR5], URZ ;  /* 0x000000ff050073e9 */ /* 0x0003e200080000ff */
[----:B------:R-:W-:-:S02]  /*4d20*/  NOP ;  /* 0x0000000000007918 */ /* 0x000fc40000000000 */
.L_x_9:
[----:B------:R-:W-:Y:S01]  /*4d30*/  UIADD3 UR31, UPT, UPT, UR31, 0x1, URZ ;  /* 0x000000011f1f7890 */ /* 0x000fe2000fffe0ff */
[----:B------:R-:W-:Y:S01]  /*4d40*/  IMAD.U32 R86, RZ, RZ, UR4 ;  /* 0x00000004ff567e24 */ /* 0x000fe2000f8e00ff */
[----:B------:R-:W-:Y:S02]  /*4d50*/  UIADD3 UR29, UPT, UPT, UR29, -0x1, URZ ;  /* 0xffffffff1d1d7890 */ /* 0x000fe4000fffe0ff */
[----:B------:R-:W-:Y:S02]  /*4d60*/  UISETP.GT.AND UP2, UPT, UR31, 0x1, UPT ;  /* 0x000000011f00788c */ /* 0x000fe4000bf44270 */
[----:B------:R-:W-:Y:S02]  /*4d70*/  UIADD3 UR30, UPT, UPT, UR30, -0x40, URZ ;  /* 0xffffffc01e1e7890 */ /* 0x000fe4000fffe0ff */
[----:B-1----:R-:W-:Y:S02]  /*4d80*/  USEL UR5, URZ, 0x1, !UP2 ;  /* 0x00000001ff057887 */ /* 0x002fe4000d000000 */
[----:B------:R-:W-:-:S02]  /*4d90*/  USEL UR31, UR31, URZ, !UP2 ;  /* 0x000000ff1f1f7287 */ /* 0x000fc4000d000000 */
[----:B------:R-:W-:Y:S02]  /*4da0*/  UISETP.NE.U32.AND UP2, UPT, UR29, URZ, UPT ;  /* 0x000000ff1d00728c */ /* 0x000fe4000bf45070 */
[----:B------:R-:W-:-:S07]  /*4db0*/  ULOP3.LUT UR5, UR4, UR5, URZ, 0x3c, !UPT ;  /* 0x0000000504057292 */ /* 0x000fce000f8e3cff */
[----:B------:R-:W-:Y:S05]  /*4dc0*/  BRA.U UP2, `(.L_x_10) ;  /* 0xffffffe902507547 */ /* 0x000fea000b83ffff */
.L_x_7:
[----:B------:R-:W-:-:S09]  /*4dd0*/  UISETP.GE.AND UP1, UPT, UR32, 0x40, UPT ;  /* 0x000000402000788c */ /* 0x000fd2000bf26270 */
[----:B------:R-:W-:Y:S05]  /*4de0*/  BRA.U !UP1, `(.L_x_11) ;  /* 0x0000000109107547 */ /* 0x000fea000b800000 */
[----:B------:R-:W-:-:S06]  /*4df0*/  USHF.L.U32 UR4, UR4, 0x1f, URZ ;  /* 0x0000001f04047899 */ /* 0x000fcc00080006ff */
[----:B------:R-:W-:-:S04]  /*4e00*/  IMAD.U32 R4, RZ, RZ, UR4 ;  /* 0x00000004ff047e24 */ /* 0x000fc8000f8e00ff */
[----:B------:R-:W1:Y:S02]  /*4e10*/  SYNCS.PHASECHK.TRANS64.TRYWAIT P0, [UR10], R4 ;  /* 0x00000004ff0075a7 */ /* 0x000e64000800110a */
[----:B-1----:R-:W-:Y:S05]  /*4e20*/  @!P0 BRA `(.L_x_12) ;  /* 0x0000000c00788947 */ /* 0x002fea0003800000 */
.L_x_11:
[----:B------:R-:W-:Y:S01]  /*4e30*/  BAR.SYNC.DEFER_BLOCKING 0x0 ;  /* 0x0000000000007b1d */ /* 0x000fe20000010000 */
[C---:B------:R-:W-:Y:S01]  /*4e40*/  IMAD.SHL.U32 R35, R0.reuse, 0x20, RZ ;  /* 0x0000002000237824 */ /* 0x040fe200078e00ff */
[--C-:B------:R-:W-:Y:S01]  /*4e50*/  SHF.R.S32.HI R39, RZ, 0x5, R0.reuse ;  /* 0x00000005ff277819 */ /* 0x100fe20000011400 */
[C---:B------:R-:W-:Y:S01]  /*4e60*/  IMAD.SHL.U32 R36, R0.reuse, 0x10, RZ ;  /* 0x0000001000247824 */ /* 0x040fe200078e00ff */
[----:B------:R-:W-:Y:S01]  /*4e70*/  SHF.R.S32.HI R41, RZ, 0x2, R0 ;  /* 0x00000002ff297819 */ /* 0x000fe20000011400 */
[----:B------:R-:W-:Y:S01]  /*4e80*/  IMAD.SHL.U32 R40, R0, 0x4, RZ ;  /* 0x0000000400287824 */ /* 0x000fe200078e00ff */
[----:B------:R-:W-:Y:S01]  /*4e90*/  LOP3.LUT R35, R35, 0x300, RZ, 0xc0, !PT ;  /* 0x0000030023237812 */ /* 0x000fe200078ec0ff */
[----:B------:R-:W1:Y:S01]  /*4ea0*/  LDCU UR4, c[0x0][0x3b4] ;  /* 0x00007680ff0477ac */ /* 0x000e620008000800 */
[----:B------:R-:W-:Y:S02]  /*4eb0*/  LOP3.LUT R37, R36, 0x30, RZ, 0xc0, !PT ;  /* 0x0000003024257812 */ /* 0x000fe400078ec0ff */
[----:B------:R-:W-:Y:S01]  /*4ec0*/  LOP3.LUT R38, R35, 0x70, R36, 0xf8, !PT ;  /* 0x0000007023267812 */ /* 0x000fe200078ef824 */
[----:B------:R-:W-:Y:S01]  /*4ed0*/  IMAD.SHL.U32 R36, R0, 0x2, RZ ;  /* 0x0000000200247824 */ /* 0x000fe200078e00ff */
[----:B------:R-:W-:Y:S01]  /*4ee0*/  SGXT R35, R39, 0x1 ;  /* 0x000000012723781a */ /* 0x000fe20000000200 */
[----:B------:R-:W2:Y:S01]  /*4ef0*/  LDCU.128 UR8, c[0x0][0x390] ;  /* 0x00007200ff0877ac */ /* 0x000ea20008000c00 */
[----:B------:R-:W-:Y:S01]  /*4f00*/  LOP3.LUT R40, R37, 0x1c0, R40, 0xf8, !PT ;  /* 0x000001c025287812 */ /* 0x000fe200078ef828 */
[----:B------:R-:W3:Y:S01]  /*4f10*/  LDC R39, c[0x0][0x3b8] ;  /* 0x0000ee00ff277b82 */ /* 0x000ee20000000800 */
[----:B------:R-:W-:-:S02]  /*4f20*/  LOP3.LUT R35, R38, 0x840, R35, 0x78, !PT ;  /* 0x0000084026237812 */ /* 0x000fc400078e7823 */
[----:B------:R-:W-:Y:S02]  /*4f30*/  LOP3.LUT R36, R36, 0x80, RZ, 0xc0, !PT ;  /* 0x0000008024247812 */ /* 0x000fe400078ec0ff */
[----:B------:R-:W-:Y:S02]  /*4f40*/  SGXT R37, R41, 0x1 ;  /* 0x000000012925781a */ /* 0x000fe40000000200 */
[----:B------:R-:W-:Y:S01]  /*4f50*/  IADD3 R35, PT, PT, R35, UR13, R36 ;  /* 0x0000000d23237c10 */ /* 0x000fe2000fffe024 */
[----:B------:R-:W4:Y:S02]  /*4f60*/  @!P4 SYNCS.CCTL.IV [UR13+0x3000] ;  /* 0x00300000ff00c9b1 */ /* 0x000f24000800000d */
[----:B----4-:R-:W-:Y:S01]  /*4f70*/  BAR.SYNC.DEFER_BLOCKING 0x0 ;  /* 0x0000000000007b1d */ /* 0x010fe20000010000 */
[----:B------:R-:W-:Y:S02]  /*4f80*/  LOP3.LUT R37, R40, 0x840, R37, 0x78, !PT ;  /* 0x0000084028257812 */ /* 0x000fe400078e7825 */
[----:B--2---:R-:W-:-:S03]  /*4f90*/  ISETP.GE.AND P0, PT, R28, UR10, PT ;  /* 0x0000000a1c007c0c */ /* 0x004fc6000bf06270 */
[----:B0-----:R-:W-:Y:S01]  /*4fa0*/  LDTM.16dp32bit_t0_t15.x16 R4, tmem[UR14] ;  /* 0x0000000e000479ee */ /* 0x001fe20008a00000 */
[----:B------:R-:W0:Y:S01]  /*4fb0*/  LDTM.16dp32bit_t16_t31.x16 R4, tmem[UR14+0x10] ;  /* 0x0000100e000479ee */ /* 0x000e220008a20000 */
[----:B------:R-:W-:Y:S02]  /*4fc0*/  ISETP.LT.AND P5, PT, R2, UR11, !P0 ;  /* 0x0000000b02007c0c */ /* 0x000fe4000c7a1270 */
[----:B------:R-:W-:Y:S02]  /*4fd0*/  ISETP.LT.AND P3, PT, R20, UR11, !P0 ;  /* 0x0000000b14007c0c */ /* 0x000fe4000c761270 */
[----:B------:R-:W-:Y:S01]  /*4fe0*/  ISETP.LT.AND P2, PT, R21, UR11, !P0 ;  /* 0x0000000b15007c0c */ /* 0x000fe2000c741270 */
[----:B------:R-:W2:Y:S01]  /*4ff0*/  @!P4 SYNCS.CCTL.IV [UR13+0x3008] ;  /* 0x00300800ff00c9b1 */ /* 0x000ea2000800000d */
[----:B------:R-:W-:Y:S01]  /*5000*/  NOP ;  /* 0x0000000000007918 */ /* 0x000fe20000000000 */
[----:B------:R-:W-:Y:S02]  /*5010*/  ISETP.LT.AND P4, PT, R3, UR11, !P0 ;  /* 0x0000000b03007c0c */ /* 0x000fe4000c781270 */
[----:B0-----:R-:W-:-:S02]  /*5020*/  F2FP.SATFINITE.E5M2.F32.PACK_AB_MERGE_C R4, R5, R4, RZ ;  /* 0x000000040504723e */ /* 0x001fc400048060ff */
[----:B------:R-:W-:Y:S02]  /*5030*/  F2FP.SATFINITE.E5M2.F32.PACK_AB_MERGE_C R8, R9, R8, RZ ;  /* 0x000000080908723e */ /* 0x000fe400048060ff */
[----:B------:R-:W-:Y:S02]  /*5040*/  F2FP.SATFINITE.E5M2.F32.PACK_AB_MERGE_C R6, R7, R6, RZ ;  /* 0x000000060706723e */ /* 0x000fe400048060ff */
[----:B------:R-:W-:Y:S02]  /*5050*/  LOP3.LUT R7, R4, 0xffff, RZ, 0xc0, !PT ;  /* 0x0000ffff04077812 */ /* 0x000fe400078ec0ff */
[----:B------:R-:W-:Y:S02]  /*5060*/  LOP3.LUT R9, R8, 0xffff, RZ, 0xc0, !PT ;  /* 0x0000ffff08097812 */ /* 0x000fe400078ec0ff */
[----:B------:R-:W-:Y:S02]  /*5070*/  LOP3.LUT R6, R6, 0xffff, RZ, 0xc0, !PT ;  /* 0x0000ffff06067812 */ /* 0x000fe400078ec0ff */
[----:B------:R-:W-:-:S02]  /*5080*/  F2FP.SATFINITE.E5M2.F32.PACK_AB_MERGE_C R12, R13, R12, RZ ;  /* 0x0000000c0d0c723e */ /* 0x000fc400048060ff */
[----:B------:R-:W-:Y:S02]  /*5090*/  F2FP.SATFINITE.E5M2.F32.PACK_AB_MERGE_C R14, R15, R14, RZ ;  /* 0x0000000e0f0e723e */ /* 0x000fe400048060ff */
[----:B------:R-:W-:Y:S02]  /*50a0*/  F2FP.SATFINITE.E5M2.F32.PACK_AB_MERGE_C R16, R17, R16, RZ ;  /* 0x000000101110723e */ /* 0x000fe400048060ff */
[----:B------:R-:W-:Y:S02]  /*50b0*/  PRMT R4, R9, 0x3340, R0 ;  /* 0x0000334009047816 */ /* 0x000fe40000000000 */
[----:B------:R-:W-:Y:S02]  /*50c0*/  PRMT R5, R7, 0x3340, R6 ;  /* 0x0000334007057816 */ /* 0x000fe40000000006 */
[----:B------:R-:W-:Y:S02]  /*50d0*/  F2FP.SATFINITE.E5M2.F32.PACK_AB_MERGE_C R10, R11, R10, RZ ;  /* 0x0000000a0b0a723e */ /* 0x000fe400048060ff */
[----:B------:R-:W-:-:S02]  /*50e0*/  LOP3.LUT R12, R12, 0xffff, RZ, 0xc0, !PT ;  /* 0x0000ffff0c0c7812 */ /* 0x000fc400078ec0ff */
[----:B------:R-:W-:Y:S02]  /*50f0*/  LOP3.LUT R15, R14, 0xffff, RZ, 0xc0, !PT ;  /* 0x0000ffff0e0f7812 */ /* 0x000fe400078ec0ff */
[----:B------:R-:W-:Y:S02]  /*5100*/  LOP3.LUT R17, R16, 0xffff, RZ, 0xc0, !PT ;  /* 0x0000ffff10117812 */ /* 0x000fe400078ec0ff */
[----:B------:R-:W-:Y:S02]  /*5110*/  PRMT R11, R5, 0x5410, R4 ;  /* 0x00005410050b7816 */ /* 0x000fe40000000004 */
[----:B------:R-:W-:Y:S02]  /*5120*/  SHF.R.U32.HI R5, RZ, 0x8, R6 ;  /* 0x00000008ff057819 */ /* 0x000fe40000011606 */
[----:B------:R-:W-:Y:S02]  /*5130*/  SHF.R.U32.HI R4, RZ, 0x8, R7 ;  /* 0x00000008ff047819 */ /* 0x000fe40000011607 */
[----:B------:R-:W-:-:S02]  /*5140*/  SHF.R.U32.HI R6, RZ, 0x8, R9 ;  /* 0x00000008ff067819 */ /* 0x000fc40000011609 */
[----:B------:R-:W-:Y:S02]  /*5150*/  SHF.R.U32.HI R7, RZ, 0x8, R12 ;  /* 0x00000008ff077819 */ /* 0x000fe4000001160c */
[----:B------:R-:W-:Y:S02]  /*5160*/  SHF.R.U32.HI R8, RZ, 0x8, R15 ;  /* 0x00000008ff087819 */ /* 0x000fe4000001160f */
[----:B------:R-:W-:Y:S02]  /*5170*/  SHF.R.U32.HI R9, RZ, 0x8, R17 ;  /* 0x00000008ff097819 */ /* 0x000fe40000011611 */
[----:B------:R-:W-:Y:S02]  /*5180*/  LOP3.LUT R4, R4, 0xffff, RZ, 0xc0, !PT ;  /* 0x0000ffff04047812 */ /* 0x000fe400078ec0ff */
[----:B------:R-:W-:Y:S02]  /*5190*/  LOP3.LUT R5, R5, 0xffff, RZ, 0xc0, !PT ;  /* 0x0000ffff05057812 */ /* 0x000fe400078ec0ff */
[----:B------:R-:W-:-:S02]  /*51a0*/  LOP3.LUT R6, R6, 0xffff, RZ, 0xc0, !PT ;  /* 0x0000ffff06067812 */ /* 0x000fc400078ec0ff */
[----:B------:R-:W-:Y:S02]  /*51b0*/  LOP3.LUT R7, R7, 0xffff, RZ, 0xc0, !PT ;  /* 0x0000ffff07077812 */ /* 0x000fe400078ec0ff */
[----:B------:R-:W-:Y:S02]  /*51c0*/  LOP3.LUT R8, R8, 0xffff, RZ, 0xc0, !PT ;  /* 0x0000ffff08087812 */ /* 0x000fe400078ec0ff */
[----:B------:R-:W-:Y:S02]  /*51d0*/  LOP3.LUT R9, R9, 0xffff, RZ, 0xc0, !PT ;  /* 0x0000ffff09097812 */ /* 0x000fe400078ec0ff */
[----:B------:R-:W-:Y:S02]  /*51e0*/  PRMT R13, R12, 0x3340, R15 ;  /* 0x000033400c0d7816 */ /* 0x000fe4000000000f */
[----:B------:R-:W-:Y:S02]  /*51f0*/  F2FP.SATFINITE.E5M2.F32.PACK_AB_MERGE_C R18, R19, R18, RZ ;  /* 0x000000121312723e */ /* 0x000fe400048060ff */
[----:B------:R-:W-:-:S02]  /*5200*/  PRMT R12, R17, 0x3340, R0 ;  /* 0x00003340110c7816 */ /* 0x000fc40000000000 */
[----:B------:R-:W-:Y:S02]  /*5210*/  PRMT R5, R4, 0x3340, R5 ;  /* 0x0000334004057816 */ /* 0x000fe40000000005 */
[----:B------:R-:W-:Y:S02]  /*5220*/  PRMT R6, R6, 0x3340, R1 ;  /* 0x0000334006067816 */ /* 0x000fe40000000001 */
[----:B------:R-:W-:Y:S02]  /*5230*/  PRMT R8, R7, 0x3340, R8 ;  /* 0x0000334007087816 */ /* 0x000fe40000000008 */
[----:B------:R-:W-:Y:S01]  /*5240*/  PRMT R9, R9, 0x3340, R0 ;  /* 0x0000334009097816 */ /* 0x000fe20000000000 */
[----:B------:R-:W-:Y:S01]  /*5250*/  IMAD.SHL.U32 R0, R0, 0x40, RZ ;  /* 0x0000004000007824 */ /* 0x000fe200078e00ff */
[----:B------:R-:W-:Y:S02]  /*5260*/  PRMT R7, R13, 0x5410, R12 ;  /* 0x000054100d077816 */ /* 0x000fe4000000000c */
[----:B------:R-:W-:-:S02]  /*5270*/  PRMT R5, R5, 0x5410, R6 ;  /* 0x0000541005057816 */ /* 0x000fc40000000006 */
[----:B------:R-:W-:Y:S02]  /*5280*/  LOP3.LUT R10, R10, 0xffff, RZ, 0xc0, !PT ;  /* 0x0000ffff0a0a7812 */ /* 0x000fe400078ec0ff */
[----:B------:R-:W-:Y:S02]  /*5290*/  PRMT R9, R8, 0x5410, R9 ;  /* 0x0000541008097816 */ /* 0x000fe40000000009 */
[----:B------:R-:W-:Y:S02]  /*52a0*/  LOP3.LUT R18, R18, 0xffff, RZ, 0xc0, !PT ;  /* 0x0000ffff12127812 */ /* 0x000fe400078ec0ff */
[--C-:B------:R-:W-:Y:S02]  /*52b0*/  PRMT R12, R11, 0x4210, R10.reuse ;  /* 0x000042100b0c7816 */ /* 0x100fe4000000000a */
[----:B------:R-:W-:Y:S02]  /*52c0*/  PRMT R13, R5, 0x5210, R10 ;  /* 0x00005210050d7816 */ /* 0x000fe4000000000a */
[----:B------:R-:W-:-:S02]  /*52d0*/  PRMT R14, R7, 0x4210, R18 ;  /* 0x00004210070e7816 */ /* 0x000fc40000000012 */
[----:B------:R-:W-:Y:S01]  /*52e0*/  PRMT R15, R9, 0x5210, R18 ;  /* 0x00005210090f7816 */ /* 0x000fe20000000012 */
[----:B---3--:R-:W-:Y:S01]  /*52f0*/  IMAD R9, R2, R39, RZ ;  /* 0x0000002702097224 */ /* 0x008fe200078e02ff */
[----:B------:R-:W-:-:S03]  /*5300*/  LOP3.LUT R0, R0, 0x200, RZ, 0xc0, !PT ;  /* 0x0000020000007812 */ /* 0x000fc600078ec0ff */
[----:B--2---:R0:W-:Y:S01]  /*5310*/  STSM.16.M88.4 [R35], R12 ;  /* 0x0000000c23007844 */ /* 0x0041e20000000200 */
[----:B------:R-:W-:Y:S01]  /*5320*/  IADD3 R4, PT, PT, R37, UR13, R0 ;  /* 0x0000000d25047c10 */ /* 0x000fe2000fffe000 */
[----:B-1----:R-:W-:Y:S01]  /*5330*/  IMAD R0, R28, UR4, RZ ;  /* 0x000000041c007c24 */ /* 0x002fe2000f8e02ff */
[----:B------:R-:W-:Y:S01]  /*5340*/  BAR.SYNC.DEFER_BLOCKING 0x0 ;  /* 0x0000000000007b1d */ /* 0x000fe20000010000 */
[----:B------:R-:W-:-:S03]  /*5350*/  IMAD R10, R39, 0x2, R9 ;  /* 0x00000002270a7824 */ /* 0x000fc600078e0209 */
[----:B------:R-:W-:-:S04]  /*5360*/  IADD3 R37, P1, PT, R0, UR8, RZ ;  /* 0x0000000800257c10 */ /* 0x000fc8000ff3e0ff */
[-C--:B------:R-:W-:Y:S02]  /*5370*/  IADD3 R8, P6, PT, R10, R37.reuse, RZ ;  /* 0x000000250a087210 */ /* 0x080fe40007fde0ff */
[----:B0-----:R-:W-:Y:S01]  /*5380*/  LEA.HI.X.SX32 R35, R0, UR9, 0x1, P1 ;  /* 0x0000000900237c11 */ /* 0x001fe200088f0eff */
[----:B------:R-:W-:Y:S01]  /*5390*/  IMAD R0, R39, 0x2, R10 ;  /* 0x0000000227007824 */ /* 0x000fe200078e020a */
[----:B------:R-:W-:-:S03]  /*53a0*/  IADD3 R2, P1, PT, R9, R37, RZ ;  /* 0x0000002509027210 */ /* 0x000fc60007f3e0ff */
[----:B------:R-:W-:Y:S01]  /*53b0*/  IMAD R13, R39, 0x2, R0 ;  /* 0x00000002270d7824 */ /* 0x000fe200078e0200 */
[-C--:B------:R-:W-:Y:S02]  /*53c0*/  LEA.HI.X.SX32 R3, R9, R35.reuse, 0x1, P1 ;  /* 0x0000002309037211 */ /* 0x080fe400008f0eff */
[----:B------:R-:W-:Y:S02]  /*53d0*/  LEA.HI.X.SX32 R9, R10, R35, 0x1, P6 ;  /* 0x000000230a097211 */ /* 0x000fe400030f0eff */
[----:B------:R-:W-:Y:S01]  /*53e0*/  IADD3 R10, P6, PT, R0, R37, RZ ;  /* 0x00000025000a7210 */ /* 0x000fe20007fde0ff */
[----:B------:R-:W0:Y:S01]  /*53f0*/  LDSM.16.M88.4 R4, [R4] ;  /* 0x000000000404783b */ /* 0x000e220000000200 */
[----:B------:R-:W-:Y:S02]  /*5400*/  ISETP.LT.AND P1, PT, R22, UR11, !P0 ;  /* 0x0000000b16007c0c */ /* 0x000fe4000c721270 */
[----:B------:R-:W-:Y:S01]  /*5410*/  LEA.HI.X.SX32 R11, R0, R35, 0x1, P6 ;  /* 0x00000023000b7211 */ /* 0x000fe200030f0eff */
[----:B------:R-:W-:Y:S01]  /*5420*/  IMAD R0, R39, 0x2, R13 ;  /* 0x0000000227007824 */ /* 0x000fe200078e020d */
[----:B------:R-:W-:-:S04]  /*5430*/  IADD3 R12, P6, PT, R13, R37, RZ ;  /* 0x000000250d0c7210 */ /* 0x000fc80007fde0ff */
[----:B------:R-:W-:Y:S02]  /*5440*/  LEA.HI.X.SX32 R13, R13, R35, 0x1, P6 ;  /* 0x000000230d0d7211 */ /* 0x000fe400030f0eff */
[C---:B0-----:R-:W-:Y:S02]  /*5450*/  PRMT R15, R4.reuse, 0x7770, RZ ;  /* 0x00007770040f7816 */ /* 0x041fe400000000ff */
[C---:B------:R-:W-:Y:S02]  /*5460*/  PRMT R17, R4.reuse, 0x7771, RZ ;  /* 0x0000777104117816 */ /* 0x040fe400000000ff */
[----:B------:R-:W-:Y:S01]  /*5470*/  PRMT R19, R4, 0x7772, RZ ;  /* 0x0000777204137816 */ /* 0x000fe200000000ff */
[----:B------:R0:W-:Y:S01]  /*5480*/  @P5 STG.E.U8 desc[UR26][R2.64], R15 ;  /* 0x0000000f02005986 */ /* 0x0001e2000c10111a */
[----:B------:R-:W-:Y:S02]  /*5490*/  ISETP.LT.AND P5, PT, R23, UR11, !P0 ;  /* 0x0000000b17007c0c */ /* 0x000fe4000c7a1270 */
[----:B------:R-:W-:Y:S01]  /*54a0*/  PRMT R21, R6, 0x7771, RZ ;  /* 0x0000777106157816 */ /* 0x000fe200000000ff */
[----:B------:R1:W-:Y:S01]  /*54b0*/  @P4 STG.E.U8 desc[UR26][R8.64], R17 ;  /* 0x0000001108004986 */ /* 0x0003e2000c10111a */
[----:B------:R-:W-:-:S02]  /*54c0*/  ISETP.LT.AND P4, PT, R24, UR11, !P0 ;  /* 0x0000000b18007c0c */ /* 0x000fc4000c781270 */
[----:B------:R-:W-:Y:S01]  /*54d0*/  PRMT R23, R7, 0x7771, RZ ;  /* 0x0000777107177816 */ /* 0x000fe200000000ff */
[----:B------:R2:W-:Y:S01]  /*54e0*/  @P3 STG.E.U8 desc[UR26][R10.64], R19 ;  /* 0x000000130a003986 */ /* 0x0005e2000c10111a */
[----:B------:R-:W-:Y:S02]  /*54f0*/  ISETP.LT.AND P3, PT, R25, UR11, !P0 ;  /* 0x0000000b19007c0c */ /* 0x000fe4000c761270 */
[----:B------:R-:W-:Y:S02]  /*5500*/  PRMT R25, R7, 0x7772, RZ ;  /* 0x0000777207197816 */ /* 0x000fe400000000ff */
[----:B0-----:R-:W-:Y:S01]  /*5510*/  PRMT R15, R4, 0x7773, RZ ;  /* 0x00007773040f7816 */ /* 0x001fe200000000ff */
[----:B------:R-:W-:Y:S01]  /*5520*/  IMAD R4, R39, 0x2, R0 ;  /* 0x0000000227047824 */ /* 0x000fe200078e0200 */
[C---:B------:R-:W-:Y:S02]  /*5530*/  IADD3 R2, P6, PT, R0.reuse, R37, RZ ;  /* 0x0000002500027210 */ /* 0x040fe40007fde0ff */
[----:B-1----:R-:W-:Y:S01]  /*5540*/  PRMT R17, R5, 0x7770, RZ ;  /* 0x0000777005117816 */ /* 0x002fe200000000ff */
[----:B------:R0:W-:Y:S01]  /*5550*/  @P2 STG.E.U8 desc[UR26][R12.64], R15 ;  /* 0x0000000f0c002986 */ /* 0x0001e2000c10111a */
[----:B------:R-:W-:Y:S01]  /*5560*/  LEA.HI.X.SX32 R3, R0, R35, 0x1, P6 ;  /* 0x0000002300037211 */ /* 0x000fe200030f0eff */
[----:B------:R-:W-:Y:S01]  /*5570*/  IMAD R0, R39, 0x2, R4 ;  /* 0x0000000227007824 */ /* 0x000fe200078e0204 */
[----:B------:R-:W-:-:S02]  /*5580*/  IADD3 R8, P6, PT, R4, R37, RZ ;  /* 0x0000002504087210 */ /* 0x000fc40007fde0ff */
[----:B--2---:R-:W-:Y:S01]  /*5590*/  PRMT R19, R5, 0x7771, RZ ;  /* 0x0000777105137816 */ /* 0x004fe200000000ff */
[----:B------:R1:W-:Y:S01]  /*55a0*/  @P1 STG.E.U8 desc[UR26][R2.64], R17 ;  /* 0x0000001102001986 */ /* 0x0003e2000c10111a */
[----:B------:R-:W-:Y:S01]  /*55b0*/  LEA.HI.X.SX32 R9, R4, R35, 0x1, P6 ;  /* 0x0000002304097211 */ /* 0x000fe200030f0eff */
[C---:B------:R-:W-:Y:S01]  /*55c0*/  IMAD R4, R39.reuse, 0x2, R0 ;  /* 0x0000000227047824 */ /* 0x040fe200078e0200 */
[----:B------:R-:W-:Y:S02]  /*55d0*/  IADD3 R10, P6, PT, R0, R37, RZ ;  /* 0x00000025000a7210 */ /* 0x000fe40007fde0ff */
[----:B------:R-:W-:Y:S01]  /*55e0*/  ISETP.LT.AND P2, PT, R26, UR11, !P0 ;  /* 0x0000000b1a007c0c */ /* 0x000fe2000c741270 */
[----:B------:R2:W-:Y:S01]  /*55f0*/  @P5 STG.E.U8 desc[UR26][R8.64], R19 ;  /* 0x0000001308005986 */ /* 0x0005e2000c10111a */
[----:B------:R-:W-:Y:S01]  /*5600*/  LEA.HI.X.SX32 R11, R0, R35, 0x1, P6 ;  /* 0x00000023000b7211 */ /* 0x000fe200030f0eff */
[----:B------:R-:W-:Y:S01]  /*5610*/  IMAD R0, R39, 0x2, R4 ;  /* 0x0000000227007824 */ /* 0x000fe200078e0204 */
[----:B0-----:R-:W-:-:S02]  /*5620*/  IADD3 R12, P6, PT, R4, R37, RZ ;  /* 0x00000025040c7210 */ /* 0x001fc40007fde0ff */
[C---:B------:R-:W-:Y:S02]  /*5630*/  PRMT R15, R5.reuse, 0x7772, RZ ;  /* 0x00007772050f7816 */ /* 0x040fe400000000ff */
[----:B------:R-:W-:Y:S02]  /*5640*/  LEA.HI.X.SX32 R13, R4, R35, 0x1, P6 ;  /* 0x00000023040d7211 */ /* 0x000fe400030f0eff */
[----:B-1----:R-:W-:Y:S01]  /*5650*/  PRMT R17, R5, 0x7773, RZ ;  /* 0x0000777305117816 */ /* 0x002fe200000000ff */
[----:B------:R-:W-:Y:S01]  /*5660*/  IMAD R5, R39, 0x2, R0 ;  /* 0x0000000227057824 */ /* 0x000fe200078e0200 */
[C---:B------:R-:W-:Y:S01]  /*5670*/  IADD3 R2, P6, PT, R0.reuse, R37, RZ ;  /* 0x0000002500027210 */ /* 0x040fe20007fde0ff */
[----:B------:R0:W-:Y:S01]  /*5680*/  @P4 STG.E.U8 desc[UR26][R10.64], R15 ;  /* 0x0000000f0a004986 */ /* 0x0001e2000c10111a */
[----:B------:R-:W-:Y:S02]  /*5690*/  ISETP.LT.AND P1, PT, R29, UR11, !P0 ;  /* 0x0000000b1d007c0c */ /* 0x000fe4000c721270 */
[----:B------:R-:W-:Y:S01]  /*56a0*/  LEA.HI.X.SX32 R3, R0, R35, 0x1, P6 ;  /* 0x0000002300037211 */ /* 0x000fe200030f0eff */
[----:B------:R-:W-:Y:S01]  /*56b0*/  IMAD R0, R39, 0x2, R5 ;  /* 0x0000000227007824 */ /* 0x000fe200078e0205 */
[----:B------:R-:W-:Y:S01]  /*56c0*/  IADD3 R4, P6, PT, R5, R37, RZ ;  /* 0x0000002505047210 */ /* 0x000fe20007fde0ff */
[----:B------:R1:W-:Y:S01]  /*56d0*/  @P3 STG.E.U8 desc[UR26][R12.64], R17 ;  /* 0x000000110c003986 */ /* 0x0003e2000c10111a */
[----:B--2---:R-:W-:-:S02]  /*56e0*/  PRMT R19, R6, 0x7770, RZ ;  /* 0x0000777006137816 */ /* 0x004fc400000000ff */
[----:B------:R-:W-:Y:S02]  /*56f0*/  LEA.HI.X.SX32 R5, R5, R35, 0x1, P6 ;  /* 0x0000002305057211 */ /* 0x000fe400030f0eff */
[----:B------:R-:W-:Y:S01]  /*5700*/  IADD3 R8, P6, PT, R0, R37, RZ ;  /* 0x0000002500087210 */ /* 0x000fe20007fde0ff */
[C---:B0-----:R-:W-:Y:S01]  /*5710*/  IMAD R11, R39.reuse, 0x2, R0 ;  /* 0x00000002270b7824 */ /* 0x041fe200078e0200 */
[----:B------:R0:W-:Y:S01]  /*5720*/  @P2 STG.E.U8 desc[UR26][R2.64], R19 ;  /* 0x0000001302002986 */ /* 0x0001e2000c10111a */
[----:B------:R-:W-:Y:S02]  /*5730*/  ISETP.LT.AND P5, PT, R30, UR11, !P0 ;  /* 0x0000000b1e007c0c */ /* 0x000fe4000c7a1270 */
[----:B------:R-:W-:Y:S01]  /*5740*/  LEA.HI.X.SX32 R9, R0, R35, 0x1, P6 ;  /* 0x0000002300097211 */ /* 0x000fe200030f0eff */
[----:B------:R2:W-:Y:S01]  /*5750*/  @P1 STG.E.U8 desc[UR26][R4.64], R21 ;  /* 0x0000001504001986 */ /* 0x0005e2000c10111a */
[----:B-1----:R-:W-:Y:S01]  /*5760*/  IMAD R13, R39, 0x2, R11 ;  /* 0x00000002270d7824 */ /* 0x002fe200078e020b */
[----:B------:R-:W-:-:S02]  /*5770*/  IADD3 R10, P1, PT, R11, R37, RZ ;  /* 0x000000250b0a7210 */ /* 0x000fc40007f3e0ff */
[----:B------:R-:W-:Y:S01]  /*5780*/  ISETP.LT.AND P4, PT, R31, UR11, !P0 ;  /* 0x0000000b1f007c0c */ /* 0x000fe2000c781270 */
[----:B------:R-:W-:Y:S01]  /*5790*/  IMAD R15, R39, 0x2, R13 ;  /* 0x00000002270f7824 */ /* 0x000fe200078e020d */
[----:B------:R-:W-:Y:S02]  /*57a0*/  LEA.HI.X.SX32 R11, R11, R35, 0x1, P1 ;  /* 0x000000230b0b7211 */ /* 0x000fe400008f0eff */
[-C--:B0-----:R-:W-:Y:S01]  /*57b0*/  IADD3 R2, P6, PT, R13, R37.reuse, RZ ;  /* 0x000000250d027210 */ /* 0x081fe20007fde0ff */
[----:B------:R-:W-:Y:S01]  /*57c0*/  IMAD R0, R39, 0x2, R15 ;  /* 0x0000000227007824 */ /* 0x000fe200078e020f */
[----:B------:R-:W-:Y:S02]  /*57d0*/  IADD3 R12, P1, PT, R15, R37, RZ ;  /* 0x000000250f0c7210 */ /* 0x000fe40007f3e0ff */
[----:B------:R-:W-:Y:S01]  /*57e0*/  ISETP.LT.AND P3, PT, R32, UR11, !P0 ;  /* 0x0000000b20007c0c */ /* 0x000fe2000c761270 */
[----:B------:R-:W-:Y:S01]  /*57f0*/  IMAD R16, R39, 0x2, R0 ;  /* 0x0000000227107824 */ /* 0x000fe200078e0200 */
[----:B------:R-:W-:-:S02]  /*5800*/  LEA.HI.X.SX32 R3, R13, R35, 0x1, P6 ;  /* 0x000000230d037211 */ /* 0x000fc400030f0eff */
[----:B------:R-:W-:Y:S02]  /*5810*/  ISETP.LT.AND P2, PT, R33, UR11, !P0 ;  /* 0x0000000b21007c0c */ /* 0x000fe4000c741270 */
[----:B------:R-:W-:Y:S02]  /*5820*/  LEA.HI.X.SX32 R13, R15, R35, 0x1, P1 ;  /* 0x000000230f0d7211 */ /* 0x000fe400008f0eff */
[----:B------:R-:W-:Y:S02]  /*5830*/  IADD3 R14, P6, PT, R0, R37, RZ ;  /* 0x00000025000e7210 */ /* 0x000fe40007fde0ff */
[----:B------:R-:W-:Y:S02]  /*5840*/  ISETP.LT.AND P1, PT, R34, UR11, !P0 ;  /* 0x0000000b22007c0c */ /* 0x000fe4000c721270 */
[----:B------:R-:W-:Y:S02]  /*5850*/  ISETP.LT.AND P0, PT, R27, UR11, !P0 ;  /* 0x0000000b1b007c0c */ /* 0x000fe4000c701270 */
[----:B------:R-:W-:-:S02]  /*5860*/  LEA.HI.X.SX32 R15, R0, R35, 0x1, P6 ;  /* 0x00000023000f7211 */ /* 0x000fc400030f0eff */
[----:B------:R-:W-:Y:S02]  /*5870*/  PRMT R17, R6, 0x7772, RZ ;  /* 0x0000777206117816 */ /* 0x000fe400000000ff */
[----:B--2---:R-:W-:Y:S02]  /*5880*/  IADD3 R4, P6, PT, R16, R37, RZ ;  /* 0x0000002510047210 */ /* 0x004fe40007fde0ff */
[----:B------:R-:W-:Y:S01]  /*5890*/  PRMT R19, R6, 0x7773, RZ ;  /* 0x0000777306137816 */ /* 0x000fe200000000ff */
[----:B------:R0:W-:Y:S01]  /*58a0*/  @P5 STG.E.U8 desc[UR26][R8.64], R17 ;  /* 0x0000001108005986 */ /* 0x0001e2000c10111a */
[C---:B------:R-:W-:Y:S02]  /*58b0*/  PRMT R21, R7.reuse, 0x7770, RZ ;  /* 0x0000777007157816 */ /* 0x040fe400000000ff */
[----:B------:R-:W-:Y:S01]  /*58c0*/  PRMT R7, R7, 0x7773, RZ ;  /* 0x0000777307077816 */ /* 0x000fe200000000ff */
[----:B------:R0:W-:Y:S01]  /*58d0*/  @P4 STG.E.U8 desc[UR26][R10.64], R19 ;  /* 0x000000130a004986 */ /* 0x0001e2000c10111a */
[----:B------:R-:W-:-:S03]  /*58e0*/  LEA.HI.X.SX32 R5, R16, R35, 0x1, P6 ;  /* 0x0000002310057211 */ /* 0x000fc600030f0eff */
[----:B------:R0:W-:Y:S04]  /*58f0*/  @P3 STG.E.U8 desc[UR26][R2.64], R21 ;  /* 0x0000001502003986 */ /* 0x0001e8000c10111a */
[----:B------:R0:W-:Y:S04]  /*5900*/  @P2 STG.E.U8 desc[UR26][R12.64], R23 ;  /* 0x000000170c002986 */ /* 0x0001e8000c10111a */
[----:B------:R0:W-:Y:S04]  /*5910*/  @P1 STG.E.U8 desc[UR26][R14.64], R25 ;  /* 0x000000190e001986 */ /* 0x0001e8000c10111a */
[----:B------:R0:W-:Y:S01]  /*5920*/  @P0 STG.E.U8 desc[UR26][R4.64], R7 ;  /* 0x0000000704000986 */ /* 0x0001e2000c10111a */
[----:B------:R-:W-:Y:S06]  /*5930*/  BAR.SYNC.DEFER_BLOCKING 0x0 ;  /* 0x0000000000007b1d */ /* 0x000fec0000010000 */
[----:B------:R-:W-:Y:S05]  /*5940*/  BRA.U UP0, `(.L_x_13) ;  /* 0x00000001009c7547 */ /* 0x000fea000b800000 */
[----:B------:R-:W1:Y:S01]  /*5950*/  S2UR UR5, SR_CgaCtaId ;  /* 0x00000000000579c3 */ /* 0x000e620000008800 */
[----:B------:R-:W-:Y:S01]  /*5960*/  NOP ;  /* 0x0000000000007918 */ /* 0x000fe20000000000 */
[----:B------:R-:W-:Y:S01]  /*5970*/  UMOV UR4, 0x50 ;  /* 0x0000005000047882 */ /* 0x000fe20000000000 */
[----:B------:R-:W-:Y:S02]  /*5980*/  IMAD.U32 R0, RZ, RZ, UR12 ;  /* 0x0000000cff007e24 */ /* 0x000fe4000f8e00ff */
[----:B0-----:R-:W-:-:S03]  /*5990*/  IMAD.MOV.U32 R3, RZ, RZ, 0x1 ;  /* 0x00000001ff037424 */ /* 0x001fc600078e00ff */
[----:B------:R-:W-:-:S04]  /*59a0*/  LOP3.LUT R0, R0, 0xffff, RZ, 0xc0, !PT ;  /* 0x0000ffff00007812 */ /* 0x000fc800078ec0ff */
[----:B------:R-:W-:-:S05]  /*59b0*/  SHF.R.U32.HI R0, RZ, 0x5, R0 ;  /* 0x00000005ff007819 */ /* 0x000fca0000011600 */
[----:B------:R-:W-:Y:S01]  /*59c0*/  VIADD R2, R0, 0x10 ;  /* 0x0000001000027836 */ /* 0x000fe20000000000 */
[----:B------:R-:W-:Y:S01]  /*59d0*/  SHF.L.U32 R0, R3, R0, RZ ;  /* 0x0000000003007219 */ /* 0x000fe200000006ff */
[----:B-1----:R-:W-:-:S03]  /*59e0*/  ULEA UR6, UR5, UR4, 0x18 ;  /* 0x0000000405067291 */ /* 0x002fc6000f8ec0ff */
[----:B------:R-:W-:-:S04]  /*59f0*/  SHF.L.U32 R3, R3, R2, RZ ;  /* 0x0000000203037219 */ /* 0x000fc800000006ff */
[----:B------:R-:W-:Y:S02]  /*5a00*/  LOP3.LUT R0, R3, R0, RZ, 0xfc, !PT ;  /* 0x0000000003007212 */ /* 0x000fe400078efcff */
[----:B------:R-:W0:Y:S02]  /*5a10*/  LDS R5, [UR6] ;  /* 0x00000006ff057984 */ /* 0x000e240008000800 */
[C---:B------:R-:W-:Y:S02]  /*5a20*/  LOP3.LUT R2, R0.reuse, 0xffff, RZ, 0xc0, !PT ;  /* 0x0000ffff00027812 */ /* 0x040fe400078ec0ff */
[----:B0-----:R-:W-:-:S04]  /*5a30*/  LOP3.LUT R3, R0, 0xffff, R5, 0x80, !PT ;  /* 0x0000ffff00037812 */ /* 0x001fc800078e8005 */
[----:B------:R-:W-:-:S13]  /*5a40*/  ISETP.NE.AND P0, PT, R3, R2, PT ;  /* 0x000000020300720c */ /* 0x000fda0003f05270 */
[----:B------:R-:W-:Y:S05]  /*5a50*/  @P0 BRA `(.L_x_14) ;  /* 0x0000000000500947 */ /* 0x000fea0003800000 */
[----:B------:R-:W-:Y:S02]  /*5a60*/  SHF.R.U32.HI R5, RZ, 0x10, R5 ;  /* 0x00000010ff057819 */ /* 0x000fe40000011605 */
[----:B------:R-:W-:-:S04]  /*5a70*/  SHF.R.U32.HI R2, RZ, 0x10, R0 ;  /* 0x00000010ff027819 */ /* 0x000fc80000011600 */
[----:B------:R-:W-:-:S04]  /*5a80*/  LOP3.LUT R5, R5, R2, RZ, 0xc0, !PT ;  /* 0x0000000205057212 */ /* 0x000fc800078ec0ff */
[----:B------:R-:W-:-:S13]  /*5a90*/  ISETP.NE.AND P0, PT, R5, R2, PT ;  /* 0x000000020500720c */ /* 0x000fda0003f05270 */
[----:B------:R-:W-:Y:S05]  /*5aa0*/  @P0 BRA `(.L_x_15) ;  /* 0x0000000000300947 */ /* 0x000fea0003800000 */
[----:B------:R-:W-:Y:S01]  /*5ab0*/  R2UR UR4, R0 ;  /* 0x00000000000472ca */ /* 0x000fe200000e0000 */
[----:B------:R-:W-:Y:S01]  /*5ac0*/  VOTEU.ANY UR5, UPT, PT ;  /* 0x0000000000057886 */ /* 0x000fe200038e0100 */
[----:B------:R-:W0:Y:S01]  /*5ad0*/  S2R R0, SR_LANEID ;  /* 0x0000000000007919 */ /* 0x000e220000000000 */
[----:B------:R-:W-:-:S10]  /*5ae0*/  UFLO.U32 UR5, UR5 ;  /* 0x00000005000572bd */ /* 0x000fd400080e0000 */
[----:B------:R-:W-:-:S06]  /*5af0*/  ULOP3.LUT UR4, URZ, UR4, URZ, 0x33, !UPT ;  /* 0x00000004ff047292 */ /* 0x000fcc000f8e33ff */
[----:B------:R-:W-:-:S04]  /*5b00*/  IMAD.U32 R2, RZ, RZ, UR4 ;  /* 0x00000004ff027e24 */ /* 0x000fc8000f8e00ff */
[----:B------:R-:W1:Y:S02]  /*5b10*/  REDUX UR7, R2 ;  /* 0x00000000020773c4 */ /* 0x000e640000000000 */
[----:B------:R2:W-:Y:S01]  /*5b20*/  UTCATOMSWS.AND URZ, UR4 ;  /* 0x0000000400ff79e3 */ /* 0x0005e20008000000 */
[----:B0-----:R-:W-:Y:S01]  /*5b30*/  ISETP.EQ.U32.AND P0, PT, R0, UR5, PT ;  /* 0x0000000500007c0c */ /* 0x001fe2000bf02070 */
[----:B-1----:R-:W-:-:S12]  /*5b40*/  IMAD.U32 R0, RZ, RZ, UR7 ;  /* 0x00000007ff007e24 */ /* 0x002fd8000f8e00ff */
[----:B------:R2:W-:Y:S01]  /*5b50*/  @P0 ATOMS.AND RZ, [UR6], R0 ;  /* 0x00000000ffff098c */ /* 0x0005e2000a800006 */
[----:B------:R-:W-:Y:S05]  /*5b60*/  BRA `(.L_x_13) ;  /* 0x0000000000147947 */ /* 0x000fea0003800000 */
.L_x_15:
[----:B------:R-:W-:-:S07]  /*5b70*/  MOV R2, 0x5b90 ;  /* 0x00005b9000027802 */ /* 0x000fce0000000f00 */
[----:B------:R-:W-:Y:S05]  /*5b80*/  CALL.REL.NOINC `($__internal_0_$__cuda_sm10x_tcgen05_guardrail_trap_col_being_dealloced_not_returned_by_alloc) ;  /* 0x00000000002c7944 */ /* 0x000fea0003c00000 */
[----:B------:R-:W-:Y:S05]  /*5b90*/  BRA `(.L_x_13) ;  /* 0x0000000000087947 */ /* 0x000fea0003800000 */
.L_x_14:
[----:B------:R-:W-:-:S07]  /*5ba0*/  MOV R2, 0x5bc0 ;  /* 0x00005bc000027802 */ /* 0x000fce0000000f00 */
[----:B------:R-:W-:Y:S05]  /*5bb0*/  CALL.REL.NOINC `($__internal_2_$__cuda_sm10x_tcgen05_guardrail_trap_unallocated_columns_being_dealloced) ;  /* 0x0000000000387944 */ /* 0x000fea0003c00000 */
.L_x_13:
[----:B------:R-:W-:Y:S01]  /*5bc0*/  NOP ;  /* 0x0000000000007918 */ /* 0x000fe20000000000 */
[----:B--2---:R-:W-:Y:S05]  /*5bd0*/  EXIT ;  /* 0x000000000000794d */ /* 0x004fea0003800000 */
.L_x_8:
[----:B------:R-:W0:Y:S02]  /*5be0*/  SYNCS.PHASECHK.TRANS64.TRYWAIT P2, [UR10], R86 ;  /* 0x00000056ff0075a7 */ /* 0x000e24000804110a */
[----:B0-----:R-:W-:Y:S05]  /*5bf0*/  @!P2 BRA `(.L_x_8) ;  /* 0xfffffffc00f8a947 */ /* 0x001fea000383ffff */
[----:B------:R-:W-:Y:S05]  /*5c00*/  BRA `(.L_x_16) ;  /* 0xffffffe0006c7947 */ /* 0x000fea000383ffff */
.L_x_12:
[----:B------:R-:W1:Y:S02]  /*5c10*/  SYNCS.PHASECHK.TRANS64.TRYWAIT P0, [UR10], R4 ;  /* 0x00000004ff0075a7 */ /* 0x000e64000800110a */
[----:B-1----:R-:W-:Y:S05]  /*5c20*/  @!P0 BRA `(.L_x_12) ;  /* 0xfffffffc00f88947 */ /* 0x002fea000383ffff */
[----:B------:R-:W-:Y:S05]  /*5c30*/  BRA `(.L_x_11) ;  /* 0xfffffff0007c7947 */ /* 0x000fea000383ffff */
        .weak           $__internal_0_$__cuda_sm10x_tcgen05_guardrail_trap_col_being_dealloced_not_returned_by_alloc
        .type           $__internal_0_$__cuda_sm10x_tcgen05_guardrail_trap_col_being_dealloced_not_returned_by_alloc,@function
        .size           $__internal_0_$__cuda_sm10x_tcgen05_guardrail_trap_col_being_dealloced_not_returned_by_alloc,($__internal_1_$__cuda_sm10x_tcgen05_guardrail_trap_phase_invalid_during_alloc - $__internal_0_$__cuda_sm10x_tcgen05_guardrail_trap_col_being_dealloced_not_returned_by_alloc)
$__internal_0_$__cuda_sm10x_tcgen05_guardrail_trap_col_being_dealloced_not_returned_by_alloc:
[----:B------:R-:W-:Y:S05]  /*5c40*/  BPT.TRAP 0x1 ;  /* 0x000000040000795c */ /* 0x000fea0000300000 */
[----:B------:R-:W-:-:S04]  /*5c50*/  IMAD.MOV.U32 R3, RZ, RZ, 0x0 ;  /* 0x00000000ff037424 */ /* 0x000fc800078e00ff */
[----:B------:R-:W-:Y:S05]  /*5c60*/  RET.REL.NODEC R2 `(matmul_kernel) ;  /* 0xffffffa002e47950 */ /* 0x000fea0003c3ffff */
        .weak           $__internal_1_$__cuda_sm10x_tcgen05_guardrail_trap_phase_invalid_during_alloc
        .type           $__internal_1_$__cuda_sm10x_tcgen05_guardrail_trap_phase_invalid_during_alloc,@function
        .size           $__internal_1_$__cuda_sm10x_tcgen05_guardrail_trap_phase_invalid_during_alloc,($__internal_2_$__cuda_sm10x_tcgen05_guardrail_trap_unallocated_columns_being_dealloced - $__internal_1_$__cuda_sm10x_tcgen05_guardrail_trap_phase_invalid_during_alloc)
$__internal_1_$__cuda_sm10x_tcgen05_guardrail_trap_phase_invalid_during_alloc:
[----:B------:R-:W-:Y:S05]  /*5c70*/  BPT.TRAP 0x1 ;  /* 0x000000040000795c */ /* 0x000fea0000300000 */
[----:B------:R-:W-:-:S04]  /*5c80*/  IMAD.MOV.U32 R3, RZ, RZ, 0x0 ;  /* 0x00000000ff037424 */ /* 0x000fc800078e00ff */
[----:B------:R-:W-:Y:S05]  /*5c90*/  RET.REL.NODEC R2 `(matmul_kernel) ;  /* 0xffffffa002d87950 */ /* 0x000fea0003c3ffff */
        .weak           $__internal_2_$__cuda_sm10x_tcgen05_guardrail_trap_unallocated_columns_being_dealloced
        .type           $__internal_2_$__cuda_sm10x_tcgen05_guardrail_trap_unallocated_columns_being_dealloced,@function
        .size           $__internal_2_$__cuda_sm10x_tcgen05_guardrail_trap_unallocated_columns_being_dealloced,(.L_x_20 - $__internal_2_$__cuda_sm10x_tcgen05_guardrail_trap_unallocated_columns_being_dealloced)
$__internal_2_$__cuda_sm10x_tcgen05_guardrail_trap_unallocated_columns_being_dealloced:
[----:B------:R-:W-:Y:S05]  /*5ca0*/  BPT.TRAP 0x1 ;  /* 0x000000040000795c */ /* 0x000fea0000300000 */
[----:B------:R-:W-:-:S04]  /*5cb0*/  IMAD.MOV.U32 R3, RZ, RZ, 0x0 ;  /* 0x00000000ff037424 */ /* 0x000fc800078e00ff */
[----:B------:R-:W-:Y:S05]  /*5cc0*/  RET.REL.NODEC R2 `(matmul_kernel) ;  /* 0xffffffa002cc7950 */ /* 0x000fea0003c3ffff */
.L_x_17:
[----:B------:R-:W-:-:S00]  /*5cd0*/  BRA `(.L_x_17) ;  /* 0xfffffffc00fc7947 */ /* 0x000fc0000383ffff */
[----:B------:R-:W-:-:S00]  /*5ce0*/  NOP ;  /* 0x0000000000007918 */ /* 0x000fc00000000000 */
        /* <DEDUP_REMOVED lines=9> */
.L_x_20:


//--------------------- .nv.shared.matmul_kernel  --------------------------
	.section	.nv.shared.matmul_kernel,"aw",@nobits
	.sectionflags	@""
	.align	16
	.zero		1024


//--------------------- .nv.shared.reserved.0     --------------------------
	.section	.nv.shared.reserved.0,"aw",@nobits
	.align	8
	.weak		__nv_reservedSMEM_offset_0_alias
	.size		__nv_reservedSMEM_offset_0_alias, 0, 64
	.other		__nv_reservedSMEM_offset_0_alias,@"STO_CUDA_RESERVED_SHARED STV_DEFAULT"
__nv_reservedSMEM_offset_0_alias:
	.zero		0
.nv.shared.reserved.0:
	.zero		64
	.weak		__nv_reservedSMEM_allocation_phase
	.type		__nv_reservedSMEM_allocation_phase,@object
	.size		__nv_reservedSMEM_allocation_phase,(.L_0 - __nv_reservedSMEM_allocation_phase)
__nv_reservedSMEM_allocation_phase:
	.zero		1
.L_0:
	.zero		7
	.weak		__nv_reservedSMEM_devtool_atexit_pc
	.type		__nv_reservedSMEM_devtool_atexit_pc,@object
	.size		__nv_reservedSMEM_devtool_atexit_pc,(__nv_reservedSMEM_allocation_mask - __nv_reservedSMEM_devtool_atexit_pc)
__nv_reservedSMEM_devtool_atexit_pc:
	.zero		8
	.weak		__nv_reservedSMEM_allocation_mask
	.type		__nv_reservedSMEM_allocation_mask,@object
	.size		__nv_reservedSMEM_allocation_mask,(.L_2 - __nv_reservedSMEM_allocation_mask)
__nv_reservedSMEM_allocation_mask:
	.zero		4
.L_2:


//--------------------- .nv.constant0.matmul_kernel --------------------------
	.section	.nv.constant0.matmul_kernel,"a",@progbits
	.sectionflags	@""
	.align	4
.nv.constant0.matmul_kernel:
	.zero		976


//--------------------- SYMBOLS --------------------------

	.type		.nv.reservedSmem.offset0,@object
	.size		.nv.reservedSmem.offset0,0x4
	.type		.nv.reservedSmem.cap,@object
	.size		.nv.reservedSmem.cap,0x4
